	.target	sm_100a

	.elftype	@"ET_EXEC"


//--------------------- .note.nv.tkinfo           --------------------------
	.section	.note.nv.tkinfo,"",@"SHT_NOTE"
	.sectionflags	@"SHF_NOTE_NV_TKINFO"
	.tkinfo
        /*0018*/ 	.word	0x00000002
        /*0030*/ 	.string	""
        /*0030*/ 	.string	"ptxas"
        /*0030*/ 	.string	"Cuda compilation tools, release 13.0, V13.0.88"
        /*0030*/ 	.string	"Build cuda_13.0.r13.0/compiler.36424714_0"
        /*0030*/ 	.string	"-arch sm_100a -m 64 "



//--------------------- .note.nv.cuinfo           --------------------------
	.section	.note.nv.cuinfo,"",@"SHT_NOTE"
	.sectionflags	@"SHF_NOTE_NV_CUINFO"
        /*0018*/ 	.short	0x0002
        /*001a*/ 	.short	0x0064
        /*001c*/ 	.short	0x0082
	.zero		2


//--------------------- .nv.info                  --------------------------
	.section	.nv.info,"",@"SHT_CUDA_INFO"
	.align	4


	//----- nvinfo : EIATTR_REGCOUNT
	.align		4
        /*0000*/ 	.byte	0x04, 0x2f
        /*0002*/ 	.short	(.L_19 - .L_18)
	.align		4
.L_18:
        /*0004*/ 	.word	index@(_ZN7cutlass13device_kernelINS_4gemm6kernel13GemmUniversalIN4cute5tupleIJiiiiEEENS1_10collective13CollectiveMmaINS1_35MainloopSm100TmaUmmaWarpSpecializedILi21ELi2ELi4ENS5_IJNS4_1CILi1EEESB_SB_EEEEENS5_IJNSA_ILi64EEENSA_ILi16EEESE_EEENS_10bfloat16_tENS5_IJSB_llEEESH_SI_NS4_8TiledMMAINS4_8MMA_AtomIJNS4_20SM100_MMA_F16BF16_SSISH_SH_fLi64ELi16ELNS4_4UMMA5MajorE1ELSN_1ELNSM_7ScaleInE0ELSO_0EEEEEENS4_6LayoutISC_NS5_IJNSA_ILi0EEESS_SS_EEEEENS5_IJNS4_10UnderscoreESV_SV_EEEEENS4_13SM90_TMA_LOADENS4_14ComposedLayoutINS4_7SwizzleILi3ELi4ELi3EEENS4_18smem_ptr_flag_bitsILi16EEENSR_INS5_IJSE_NSA_ILi8EEEEEENS5_IJSB_SE_EEEEEEEvNS4_8identityESY_NSZ_INS10_ILi1ELi4ELi3EEES13_NSR_INS5_IJSF_S14_EEENS5_IJSB_SF_EEEEEEEvS19_EENS_8epilogue10collective18CollectiveEpilogueINS1G_23Sm100TmaWarpSpecializedILi2ELi1ELi8ELb1ELb0EEEJSG_NS5_IJNSR_ISE_SB_EENSR_ISF_SB_EEEEEfNS5_IJlSB_lEEEfS1O_NS1G_6fusion15FusionCallbacksIS1K_NS1P_17LinearCombinationIffffLNS_15FloatRoundStyleE2EEESG_S1N_JEEENS4_5SM1004TMEM4LOAD26SM100_TMEM_LOAD_16dp128b4xESY_NSZ_INS10_ILi2ELi4ELi3EEENS12_ILi32EEENSR_INS5_IJS14_SF_EEENS5_IJSF_SB_EEEEEEENS4_17SM75_U32x4_LDSM_NENS4_14SM90_TMA_STOREES24_NS4_17SM90_U32x4_STSM_NENS4_39AutoVectorizingCopyWithAssumedAlignmentILi128EEEEEEvvEEEEvNT_6ParamsE)
        /*0008*/ 	.word	0x00000048


	//----- nvinfo : EIATTR_FRAME_SIZE
	.align		4
.L_19:
        /*000c*/ 	.byte	0x04, 0x11
        /*000e*/ 	.short	(.L_21 - .L_20)
	.align		4
.L_20:
        /*0010*/ 	.word	index@($__internal_2_$__cuda_sm10x_tcgen05_guardrail_trap_unallocated_columns_being_dealloced)
        /*0014*/ 	.word	0x00000000


	//----- nvinfo : EIATTR_FRAME_SIZE
	.align		4
.L_21:
        /*0018*/ 	.byte	0x04, 0x11
        /*001a*/ 	.short	(.L_23 - .L_22)
	.align		4
.L_22:
        /*001c*/ 	.word	index@($__internal_1_$__cuda_sm10x_tcgen05_guardrail_trap_phase_invalid_during_alloc)
        /*0020*/ 	.word	0x00000000


	//----- nvinfo : EIATTR_FRAME_SIZE
	.align		4
.L_23:
        /*0024*/ 	.byte	0x04, 0x11
        /*0026*/ 	.short	(.L_25 - .L_24)
	.align		4
.L_24:
        /*0028*/ 	.word	index@($__internal_0_$__cuda_sm10x_tcgen05_guardrail_trap_col_being_dealloced_not_returned_by_alloc)
        /*002c*/ 	.word	0x00000000


	//----- nvinfo : EIATTR_FRAME_SIZE
	.align		4
.L_25:
        /*0030*/ 	.byte	0x04, 0x11
        /*0032*/ 	.short	(.L_27 - .L_26)
	.align		4
.L_26:
        /*0034*/ 	.word	index@(_ZN7cutlass13device_kernelINS_4gemm6kernel13GemmUniversalIN4cute5tupleIJiiiiEEENS1_10collective13CollectiveMmaINS1_35MainloopSm100TmaUmmaWarpSpecializedILi21ELi2ELi4ENS5_IJNS4_1CILi1EEESB_SB_EEEEENS5_IJNSA_ILi64EEENSA_ILi16EEESE_EEENS_10bfloat16_tENS5_IJSB_llEEESH_SI_NS4_8TiledMMAINS4_8MMA_AtomIJNS4_20SM100_MMA_F16BF16_SSISH_SH_fLi64ELi16ELNS4_4UMMA5MajorE1ELSN_1ELNSM_7ScaleInE0ELSO_0EEEEEENS4_6LayoutISC_NS5_IJNSA_ILi0EEESS_SS_EEEEENS5_IJNS4_10UnderscoreESV_SV_EEEEENS4_13SM90_TMA_LOADENS4_14ComposedLayoutINS4_7SwizzleILi3ELi4ELi3EEENS4_18smem_ptr_flag_bitsILi16EEENSR_INS5_IJSE_NSA_ILi8EEEEEENS5_IJSB_SE_EEEEEEEvNS4_8identityESY_NSZ_INS10_ILi1ELi4ELi3EEES13_NSR_INS5_IJSF_S14_EEENS5_IJSB_SF_EEEEEEEvS19_EENS_8epilogue10collective18CollectiveEpilogueINS1G_23Sm100TmaWarpSpecializedILi2ELi1ELi8ELb1ELb0EEEJSG_NS5_IJNSR_ISE_SB_EENSR_ISF_SB_EEEEEfNS5_IJlSB_lEEEfS1O_NS1G_6fusion15FusionCallbacksIS1K_NS1P_17LinearCombinationIffffLNS_15FloatRoundStyleE2EEESG_S1N_JEEENS4_5SM1004TMEM4LOAD26SM100_TMEM_LOAD_16dp128b4xESY_NSZ_INS10_ILi2ELi4ELi3EEENS12_ILi32EEENSR_INS5_IJS14_SF_EEENS5_IJSF_SB_EEEEEEENS4_17SM75_U32x4_LDSM_NENS4_14SM90_TMA_STOREES24_NS4_17SM90_U32x4_STSM_NENS4_39AutoVectorizingCopyWithAssumedAlignmentILi128EEEEEEvvEEEEvNT_6ParamsE)
        /*0038*/ 	.word	0x00000000


	//----- nvinfo : EIATTR_MIN_STACK_SIZE
	.align		4
.L_27:
        /*003c*/ 	.byte	0x04, 0x12
        /*003e*/ 	.short	(.L_29 - .L_28)
	.align		4
.L_28:
        /*0040*/ 	.word	index@(_ZN7cutlass13device_kernelINS_4gemm6kernel13GemmUniversalIN4cute5tupleIJiiiiEEENS1_10collective13CollectiveMmaINS1_35MainloopSm100TmaUmmaWarpSpecializedILi21ELi2ELi4ENS5_IJNS4_1CILi1EEESB_SB_EEEEENS5_IJNSA_ILi64EEENSA_ILi16EEESE_EEENS_10bfloat16_tENS5_IJSB_llEEESH_SI_NS4_8TiledMMAINS4_8MMA_AtomIJNS4_20SM100_MMA_F16BF16_SSISH_SH_fLi64ELi16ELNS4_4UMMA5MajorE1ELSN_1ELNSM_7ScaleInE0ELSO_0EEEEEENS4_6LayoutISC_NS5_IJNSA_ILi0EEESS_SS_EEEEENS5_IJNS4_10UnderscoreESV_SV_EEEEENS4_13SM90_TMA_LOADENS4_14ComposedLayoutINS4_7SwizzleILi3ELi4ELi3EEENS4_18smem_ptr_flag_bitsILi16EEENSR_INS5_IJSE_NSA_ILi8EEEEEENS5_IJSB_SE_EEEEEEEvNS4_8identityESY_NSZ_INS10_ILi1ELi4ELi3EEES13_NSR_INS5_IJSF_S14_EEENS5_IJSB_SF_EEEEEEEvS19_EENS_8epilogue10collective18CollectiveEpilogueINS1G_23Sm100TmaWarpSpecializedILi2ELi1ELi8ELb1ELb0EEEJSG_NS5_IJNSR_ISE_SB_EENSR_ISF_SB_EEEEEfNS5_IJlSB_lEEEfS1O_NS1G_6fusion15FusionCallbacksIS1K_NS1P_17LinearCombinationIffffLNS_15FloatRoundStyleE2EEESG_S1N_JEEENS4_5SM1004TMEM4LOAD26SM100_TMEM_LOAD_16dp128b4xESY_NSZ_INS10_ILi2ELi4ELi3EEENS12_ILi32EEENSR_INS5_IJS14_SF_EEENS5_IJSF_SB_EEEEEEENS4_17SM75_U32x4_LDSM_NENS4_14SM90_TMA_STOREES24_NS4_17SM90_U32x4_STSM_NENS4_39AutoVectorizingCopyWithAssumedAlignmentILi128EEEEEEvvEEEEvNT_6ParamsE)
        /*0044*/ 	.word	0x00000000
.L_29:


//--------------------- .nv.compat                --------------------------
	.section	.nv.compat,"",@"SHT_CUDA_COMPAT_INFO"
	.align	4
        /*0000*/ 	.byte	0x02, 0x09, 0x01, 0x00, 0x02, 0x02, 0x02, 0x00, 0x02, 0x05, 0x05, 0x00, 0x03, 0x07, 0x01, 0x01
        /*0010*/ 	.byte	0x02, 0x03, 0x01, 0x00, 0x02, 0x06, 0x01, 0x00, 0x04, 0x0b, 0x08, 0x00, 0x09, 0x00, 0x00, 0x00
        /*0020*/ 	.byte	0x00, 0x00, 0x00, 0x00


//--------------------- .nv.info._ZN7cutlass13device_kernelINS_4gemm6kernel13GemmUniversalIN4cute5tupleIJiiiiEEENS1_10collective13CollectiveMmaINS1_35MainloopSm100TmaUmmaWarpSpecializedILi21ELi2ELi4ENS5_IJNS4_1CILi1EEESB_SB_EEEEENS5_IJNSA_ILi64EEENSA_ILi16EEESE_EEENS_10bfloat16_tENS5_IJSB_llEEESH_SI_NS4_8TiledMMAINS4_8MMA_AtomIJNS4_20SM100_MMA_F16BF16_SSISH_SH_fLi64ELi16ELNS4_4UMMA5MajorE1ELSN_1ELNSM_7ScaleInE0ELSO_0EEEEEENS4_6LayoutISC_NS5_IJNSA_ILi0EEESS_SS_EEEEENS5_IJNS4_10UnderscoreESV_SV_EEEEENS4_13SM90_TMA_LOADENS4_14ComposedLayoutINS4_7SwizzleILi3ELi4ELi3EEENS4_18smem_ptr_flag_bitsILi16EEENSR_INS5_IJSE_NSA_ILi8EEEEEENS5_IJSB_SE_EEEEEEEvNS4_8identityESY_NSZ_INS10_ILi1ELi4ELi3EEES13_NSR_INS5_IJSF_S14_EEENS5_IJSB_SF_EEEEEEEvS19_EENS_8epilogue10collective18CollectiveEpilogueINS1G_23Sm100TmaWarpSpecializedILi2ELi1ELi8ELb1ELb0EEEJSG_NS5_IJNSR_ISE_SB_EENSR_ISF_SB_EEEEEfNS5_IJlSB_lEEEfS1O_NS1G_6fusion15FusionCallbacksIS1K_NS1P_17LinearCombinationIffffLNS_15FloatRoundStyleE2EEESG_S1N_JEEENS4_5SM1004TMEM4LOAD26SM100_TMEM_LOAD_16dp128b4xESY_NSZ_INS10_ILi2ELi4ELi3EEENS12_ILi32EEENSR_INS5_IJS14_SF_EEENS5_IJSF_SB_EEEEEEENS4_17SM75_U32x4_LDSM_NENS4_14SM90_TMA_STOREES24_NS4_17SM90_U32x4_STSM_NENS4_39AutoVectorizingCopyWithAssumedAlignmentILi128EEEEEEvvEEEEvNT_6ParamsE --------------------------
	.section	.nv.info._ZN7cutlass13device_kernelINS_4gemm6kernel13GemmUniversalIN4cute5tupleIJiiiiEEENS1_10collective13CollectiveMmaINS1_35MainloopSm100TmaUmmaWarpSpecializedILi21ELi2ELi4ENS5_IJNS4_1CILi1EEESB_SB_EEEEENS5_IJNSA_ILi64EEENSA_ILi16EEESE_EEENS_10bfloat16_tENS5_IJSB_llEEESH_SI_NS4_8TiledMMAINS4_8MMA_AtomIJNS4_20SM100_MMA_F16BF16_SSISH_SH_fLi64ELi16ELNS4_4UMMA5MajorE1ELSN_1ELNSM_7ScaleInE0ELSO_0EEEEEENS4_6LayoutISC_NS5_IJNSA_ILi0EEESS_SS_EEEEENS5_IJNS4_10UnderscoreESV_SV_EEEEENS4_13SM90_TMA_LOADENS4_14ComposedLayoutINS4_7SwizzleILi3ELi4ELi3EEENS4_18smem_ptr_flag_bitsILi16EEENSR_INS5_IJSE_NSA_ILi8EEEEEENS5_IJSB_SE_EEEEEEEvNS4_8identityESY_NSZ_INS10_ILi1ELi4ELi3EEES13_NSR_INS5_IJSF_S14_EEENS5_IJSB_SF_EEEEEEEvS19_EENS_8epilogue10collective18CollectiveEpilogueINS1G_23Sm100TmaWarpSpecializedILi2ELi1ELi8ELb1ELb0EEEJSG_NS5_IJNSR_ISE_SB_EENSR_ISF_SB_EEEEEfNS5_IJlSB_lEEEfS1O_NS1G_6fusion15FusionCallbacksIS1K_NS1P_17LinearCombinationIffffLNS_15FloatRoundStyleE2EEESG_S1N_JEEENS4_5SM1004TMEM4LOAD26SM100_TMEM_LOAD_16dp128b4xESY_NSZ_INS10_ILi2ELi4ELi3EEENS12_ILi32EEENSR_INS5_IJS14_SF_EEENS5_IJSF_SB_EEEEEEENS4_17SM75_U32x4_LDSM_NENS4_14SM90_TMA_STOREES24_NS4_17SM90_U32x4_STSM_NENS4_39AutoVectorizingCopyWithAssumedAlignmentILi128EEEEEEvvEEEEvNT_6ParamsE,"",@"SHT_CUDA_INFO"
	.sectionflags	@""
	.align	4


	//----- nvinfo : EIATTR_CUDA_API_VERSION
	.align		4
        /*0000*/ 	.byte	0x04, 0x37
        /*0002*/ 	.short	(.L_31 - .L_30)
.L_30:
        /*0004*/ 	.word	0x00000082


	//----- nvinfo : EIATTR_KPARAM_INFO
	.align		4
.L_31:
        /*0008*/ 	.byte	0x04, 0x17
        /*000a*/ 	.short	(.L_33 - .L_32)
.L_32:
        /*000c*/ 	.word	0x00000000
        /*0010*/ 	.short	0x0000
        /*0012*/ 	.short	0x0000
        /*0014*/ 	.byte	0x00, 0xf0, 0x01, 0x20


	//----- nvinfo : EIATTR_AT_ENTRY_FRAGMENTS
	.align		4
.L_33:
        /*0018*/ 	.byte	0x04, 0x4f
        /*001a*/ 	.short	(.L_35 - .L_34)


	//   ....[0]....
.L_34:
        /*001c*/ 	.word	0x00000006


	//----- nvinfo : EIATTR_RESERVED_SMEM_USED
	.align		4
.L_35:
        /*0020*/ 	.byte	0x01, 0x41
	.zero		2


	//----- nvinfo : EIATTR_SPARSE_MMA_MASK
	.align		4
        /*0024*/ 	.byte	0x03, 0x50
        /*0026*/ 	.short	0x0000


	//----- nvinfo : EIATTR_TCGEN05_1CTA_USED
	.align		4
        /*0028*/ 	.byte	0x01, 0x51
	.zero		2


	//----- nvinfo : EIATTR_MAXREG_COUNT
	.align		4
        /*002c*/ 	.byte	0x03, 0x1b
        /*002e*/ 	.short	0x00ff


	//----- nvinfo : EIATTR_NUM_BARRIERS
	.align		4
        /*0030*/ 	.byte	0x02, 0x4c
        /*0032*/ 	.byte	0x07
	.zero		1


	//----- nvinfo : EIATTR_EXTERNS
	.align		4
        /*0034*/ 	.byte	0x04, 0x0f
        /*0036*/ 	.short	(.L_37 - .L_36)


	//   ....[0]....
	.align		4
.L_36:
        /*0038*/ 	.word	index@(__assertfail)


	//----- nvinfo : EIATTR_MERCURY_ISA_VERSION
	.align		4
.L_37:
        /*003c*/ 	.byte	0x03, 0x5f
        /*003e*/ 	.short	0x0101


	//----- nvinfo : EIATTR_INT_WARP_WIDE_INSTR_OFFSETS
	.align		4
        /*0040*/ 	.byte	0x04, 0x31
        /*0042*/ 	.short	(.L_39 - .L_38)


	//   ....[0]....
.L_38:
        /*0044*/ 	.word	0x00001ff0


	//   ....[1]....
        /*0048*/ 	.word	0x00004400


	//   ....[2]....
        /*004c*/ 	.word	0x00004430


	//   ....[3]....
        /*0050*/ 	.word	0x00004480


	//   ....[4]....
        /*0054*/ 	.word	0x00004e60


	//   ....[5]....
        /*0058*/ 	.word	0x00004fa0


	//----- nvinfo : EIATTR_COOP_GROUP_MASK_REGIDS
	.align		4
.L_39:
        /*005c*/ 	.byte	0x04, 0x29
        /*005e*/ 	.short	(.L_41 - .L_40)


	//   ....[0]....
.L_40:
        /*0060*/ 	.word	0xffffffff


	//   ....[1]....
        /*0064*/ 	.word	0xffffffff


	//   ....[2]....
        /*0068*/ 	.word	0xffffffff


	//   ....[3]....
        /*006c*/ 	.word	0xffffffff


	//   ....[4]....
        /*0070*/ 	.word	0xffffffff


	//   ....[5]....
        /*0074*/ 	.word	0xffffffff


	//   ....[6]....
        /*0078*/ 	.word	0xffffffff


	//   ....[7]....
        /*007c*/ 	.word	0xffffffff


	//   ....[8]....
        /*0080*/ 	.word	0xffffffff


	//   ....[9]....
        /*0084*/ 	.word	0xffffffff


	//   ....[10]....
        /*0088*/ 	.word	0xffffffff


	//   ....[11]....
        /*008c*/ 	.word	0xffffffff


	//   ....[12]....
        /*0090*/ 	.word	0xffffffff


	//----- nvinfo : EIATTR_COOP_GROUP_INSTR_OFFSETS
	.align		4
.L_41:
        /*0094*/ 	.byte	0x04, 0x28
        /*0096*/ 	.short	(.L_43 - .L_42)


	//   ....[0]....
.L_42:
        /*0098*/ 	.word	0x00000090


	//   ....[1]....
        /*009c*/ 	.word	0x000004d0


	//   ....[2]....
        /*00a0*/ 	.word	0x00000890


	//   ....[3]....
        /*00a4*/ 	.word	0x000009f0


	//   ....[4]....
        /*00a8*/ 	.word	0x00000af0


	//   ....[5]....
        /*00ac*/ 	.word	0x00000c60


	//   ....[6]....
        /*00b0*/ 	.word	0x00000e00


	//   ....[7]....
        /*00b4*/ 	.word	0x00001ed0


	//   ....[8]....
        /*00b8*/ 	.word	0x00003640


	//   ....[9]....
        /*00bc*/ 	.word	0x00003850


	//   ....[10]....
        /*00c0*/ 	.word	0x00003880


	//   ....[11]....
        /*00c4*/ 	.word	0x000042f0


	//   ....[12]....
        /*00c8*/ 	.word	0x00004520


	//----- nvinfo : EIATTR_VRC_CTA_INIT_COUNT
	.align		4
.L_43:
        /*00cc*/ 	.byte	0x02, 0x4a
        /*00ce*/ 	.byte	0x80
	.zero		1


	//----- nvinfo : EIATTR_SYSCALL_OFFSETS
	.align		4
        /*00d0*/ 	.byte	0x04, 0x46
        /*00d2*/ 	.short	(.L_45 - .L_44)


	//   ....[0]....
.L_44:
        /*00d4*/ 	.word	0x00005aa0


	//   ....[1]....
        /*00d8*/ 	.word	0x00005b90


	//   ....[2]....
        /*00dc*/ 	.word	0x000062c0


	//----- nvinfo : EIATTR_MBARRIER_INSTR_OFFSETS
	.align		4
.L_45:
        /*00e0*/ 	.byte	0x04, 0x39
        /*00e2*/ 	.short	(.L_47 - .L_46)


	//   ....[0]....
.L_46:
        /*00e4*/ 	.word	0x000005d0
        /*00e8*/ 	.word	0x000000ff
        /*00ec*/ 	.word	0x00000000
        /*00f0*/ 	.short	0x0100
        /*00f2*/ 	.byte	0x05
	.zero		1


	//   ....[1]....
        /*00f4*/ 	.word	0x000005e0
        /*00f8*/ 	.word	0x000000ff
        /*00fc*/ 	.word	0x000000a8
        /*0100*/ 	.short	0x0100
        /*0102*/ 	.byte	0x05
	.zero		1


	//   ....[2]....
        /*0104*/ 	.word	0x000005f0
        /*0108*/ 	.word	0x000000ff
        /*010c*/ 	.word	0x00000008
        /*0110*/ 	.short	0x0100
        /*0112*/ 	.byte	0x05
	.zero		1


	//   ....[3]....
        /*0114*/ 	.word	0x00000600
        /*0118*/ 	.word	0x000000ff
        /*011c*/ 	.word	0x000000b0
        /*0120*/ 	.short	0x0100
        /*0122*/ 	.byte	0x05
	.zero		1


	//   ....[4]....
        /*0124*/ 	.word	0x00000610
        /*0128*/ 	.word	0x000000ff
        /*012c*/ 	.word	0x00000010
        /*0130*/ 	.short	0x0100
        /*0132*/ 	.byte	0x05
	.zero		1


	//   ....[5]....
        /*0134*/ 	.word	0x00000620
        /*0138*/ 	.word	0x000000ff
        /*013c*/ 	.word	0x000000b8
        /*0140*/ 	.short	0x0100
        /*0142*/ 	.byte	0x05
	.zero		1


	//   ....[6]....
        /*0144*/ 	.word	0x00000630
        /*0148*/ 	.word	0x000000ff
        /*014c*/ 	.word	0x00000018
        /*0150*/ 	.short	0x0100
        /*0152*/ 	.byte	0x05
	.zero		1


	//   ....[7]....
        /*0154*/ 	.word	0x00000640
        /*0158*/ 	.word	0x000000ff
        /*015c*/ 	.word	0x000000c0
        /*0160*/ 	.short	0x0100
        /*0162*/ 	.byte	0x05
	.zero		1


	//   ....[8]....
        /*0164*/ 	.word	0x00000650
        /*0168*/ 	.word	0x000000ff
        /*016c*/ 	.word	0x00000020
        /*0170*/ 	.short	0x0100
        /*0172*/ 	.byte	0x05
	.zero		1


	//   ....[9]....
        /*0174*/ 	.word	0x00000660
        /*0178*/ 	.word	0x000000ff
        /*017c*/ 	.word	0x000000c8
        /*0180*/ 	.short	0x0100
        /*0182*/ 	.byte	0x05
	.zero		1


	//   ....[10]....
        /*0184*/ 	.word	0x00000670
        /*0188*/ 	.word	0x000000ff
        /*018c*/ 	.word	0x00000028
        /*0190*/ 	.short	0x0100
        /*0192*/ 	.byte	0x05
	.zero		1


	//   ....[11]....
        /*0194*/ 	.word	0x00000680
        /*0198*/ 	.word	0x000000ff
        /*019c*/ 	.word	0x000000d0
        /*01a0*/ 	.short	0x0100
        /*01a2*/ 	.byte	0x05
	.zero		1


	//   ....[12]....
        /*01a4*/ 	.word	0x00000690
        /*01a8*/ 	.word	0x000000ff
        /*01ac*/ 	.word	0x00000030
        /*01b0*/ 	.short	0x0100
        /*01b2*/ 	.byte	0x05
	.zero		1


	//   ....[13]....
        /*01b4*/ 	.word	0x000006a0
        /*01b8*/ 	.word	0x000000ff
        /*01bc*/ 	.word	0x000000d8
        /*01c0*/ 	.short	0x0100
        /*01c2*/ 	.byte	0x05
	.zero		1


	//   ....[14]....
        /*01c4*/ 	.word	0x000006b0
        /*01c8*/ 	.word	0x000000ff
        /*01cc*/ 	.word	0x00000038
        /*01d0*/ 	.short	0x0100
        /*01d2*/ 	.byte	0x05
	.zero		1


	//   ....[15]....
        /*01d4*/ 	.word	0x000006c0
        /*01d8*/ 	.word	0x000000ff
        /*01dc*/ 	.word	0x000000e0
        /*01e0*/ 	.short	0x0100
        /*01e2*/ 	.byte	0x05
	.zero		1


	//   ....[16]....
        /*01e4*/ 	.word	0x000006d0
        /*01e8*/ 	.word	0x000000ff
        /*01ec*/ 	.word	0x00000040
        /*01f0*/ 	.short	0x0100
        /*01f2*/ 	.byte	0x05
	.zero		1


	//   ....[17]....
        /*01f4*/ 	.word	0x000006e0
        /*01f8*/ 	.word	0x000000ff
        /*01fc*/ 	.word	0x000000e8
        /*0200*/ 	.short	0x0100
        /*0202*/ 	.byte	0x05
	.zero		1


	//   ....[18]....
        /*0204*/ 	.word	0x000006f0
        /*0208*/ 	.word	0x000000ff
        /*020c*/ 	.word	0x00000048
        /*0210*/ 	.short	0x0100
        /*0212*/ 	.byte	0x05
	.zero		1


	//   ....[19]....
        /*0214*/ 	.word	0x00000700
        /*0218*/ 	.word	0x000000ff
        /*021c*/ 	.word	0x000000f0
        /*0220*/ 	.short	0x0100
        /*0222*/ 	.byte	0x05
	.zero		1


	//   ....[20]....
        /*0224*/ 	.word	0x00000710
        /*0228*/ 	.word	0x000000ff
        /*022c*/ 	.word	0x00000050
        /*0230*/ 	.short	0x0100
        /*0232*/ 	.byte	0x05
	.zero		1


	//   ....[21]....
        /*0234*/ 	.word	0x00000720
        /*0238*/ 	.word	0x000000ff
        /*023c*/ 	.word	0x000000f8
        /*0240*/ 	.short	0x0100
        /*0242*/ 	.byte	0x05
	.zero		1


	//   ....[22]....
        /*0244*/ 	.word	0x00000730
        /*0248*/ 	.word	0x000000ff
        /*024c*/ 	.word	0x00000058
        /*0250*/ 	.short	0x0100
        /*0252*/ 	.byte	0x05
	.zero		1


	//   ....[23]....
        /*0254*/ 	.word	0x00000740
        /*0258*/ 	.word	0x000000ff
        /*025c*/ 	.word	0x00000100
        /*0260*/ 	.short	0x0100
        /*0262*/ 	.byte	0x05
	.zero		1


	//   ....[24]....
        /*0264*/ 	.word	0x00000750
        /*0268*/ 	.word	0x000000ff
        /*026c*/ 	.word	0x00000060
        /*0270*/ 	.short	0x0100
        /*0272*/ 	.byte	0x05
	.zero		1


	//   ....[25]....
        /*0274*/ 	.word	0x00000760
        /*0278*/ 	.word	0x000000ff
        /*027c*/ 	.word	0x00000108
        /*0280*/ 	.short	0x0100
        /*0282*/ 	.byte	0x05
	.zero		1


	//   ....[26]....
        /*0284*/ 	.word	0x00000770
        /*0288*/ 	.word	0x000000ff
        /*028c*/ 	.word	0x00000068
        /*0290*/ 	.short	0x0100
        /*0292*/ 	.byte	0x05
	.zero		1


	//   ....[27]....
        /*0294*/ 	.word	0x00000780
        /*0298*/ 	.word	0x000000ff
        /*029c*/ 	.word	0x00000110
        /*02a0*/ 	.short	0x0100
        /*02a2*/ 	.byte	0x05
	.zero		1


	//   ....[28]....
        /*02a4*/ 	.word	0x00000790
        /*02a8*/ 	.word	0x000000ff
        /*02ac*/ 	.word	0x00000070
        /*02b0*/ 	.short	0x0100
        /*02b2*/ 	.byte	0x05
	.zero		1


	//   ....[29]....
        /*02b4*/ 	.word	0x000007a0
        /*02b8*/ 	.word	0x000000ff
        /*02bc*/ 	.word	0x00000118
        /*02c0*/ 	.short	0x0100
        /*02c2*/ 	.byte	0x05
	.zero		1


	//   ....[30]....
        /*02c4*/ 	.word	0x000007b0
        /*02c8*/ 	.word	0x000000ff
        /*02cc*/ 	.word	0x00000078
        /*02d0*/ 	.short	0x0100
        /*02d2*/ 	.byte	0x05
	.zero		1


	//   ....[31]....
        /*02d4*/ 	.word	0x000007c0
        /*02d8*/ 	.word	0x000000ff
        /*02dc*/ 	.word	0x00000120
        /*02e0*/ 	.short	0x0100
        /*02e2*/ 	.byte	0x05
	.zero		1


	//   ....[32]....
        /*02e4*/ 	.word	0x000007d0
        /*02e8*/ 	.word	0x000000ff
        /*02ec*/ 	.word	0x00000080
        /*02f0*/ 	.short	0x0100
        /*02f2*/ 	.byte	0x05
	.zero		1


	//   ....[33]....
        /*02f4*/ 	.word	0x000007e0
        /*02f8*/ 	.word	0x000000ff
        /*02fc*/ 	.word	0x00000128
        /*0300*/ 	.short	0x0100
        /*0302*/ 	.byte	0x05
	.zero		1


	//   ....[34]....
        /*0304*/ 	.word	0x000007f0
        /*0308*/ 	.word	0x000000ff
        /*030c*/ 	.word	0x00000088
        /*0310*/ 	.short	0x0100
        /*0312*/ 	.byte	0x05
	.zero		1


	//   ....[35]....
        /*0314*/ 	.word	0x00000800
        /*0318*/ 	.word	0x000000ff
        /*031c*/ 	.word	0x00000130
        /*0320*/ 	.short	0x0100
        /*0322*/ 	.byte	0x05
	.zero		1


	//   ....[36]....
        /*0324*/ 	.word	0x00000810
        /*0328*/ 	.word	0x000000ff
        /*032c*/ 	.word	0x00000090
        /*0330*/ 	.short	0x0100
        /*0332*/ 	.byte	0x05
	.zero		1


	//   ....[37]....
        /*0334*/ 	.word	0x00000820
        /*0338*/ 	.word	0x000000ff
        /*033c*/ 	.word	0x00000138
        /*0340*/ 	.short	0x0100
        /*0342*/ 	.byte	0x05
	.zero		1


	//   ....[38]....
        /*0344*/ 	.word	0x00000830
        /*0348*/ 	.word	0x000000ff
        /*034c*/ 	.word	0x00000098
        /*0350*/ 	.short	0x0100
        /*0352*/ 	.byte	0x05
	.zero		1


	//   ....[39]....
        /*0354*/ 	.word	0x00000840
        /*0358*/ 	.word	0x000000ff
        /*035c*/ 	.word	0x00000140
        /*0360*/ 	.short	0x0100
        /*0362*/ 	.byte	0x05
	.zero		1


	//   ....[40]....
        /*0364*/ 	.word	0x00000850
        /*0368*/ 	.word	0x000000ff
        /*036c*/ 	.word	0x000000a0
        /*0370*/ 	.short	0x0100
        /*0372*/ 	.byte	0x05
	.zero		1


	//   ....[41]....
        /*0374*/ 	.word	0x00000860
        /*0378*/ 	.word	0x000000ff
        /*037c*/ 	.word	0x00000148
        /*0380*/ 	.short	0x0100
        /*0382*/ 	.byte	0x05
	.zero		1


	//   ....[42]....
        /*0384*/ 	.word	0x000009a0
        /*0388*/ 	.word	0x000000ff
        /*038c*/ 	.word	0x00000150
        /*0390*/ 	.short	0x0100
        /*0392*/ 	.byte	0x07
	.zero		1


	//   ....[43]....
        /*0394*/ 	.word	0x000009b0
        /*0398*/ 	.word	0x000000ff
        /*039c*/ 	.word	0x00000160
        /*03a0*/ 	.short	0x0100
        /*03a2*/ 	.byte	0x07
	.zero		1


	//   ....[44]....
        /*03a4*/ 	.word	0x000009c0
        /*03a8*/ 	.word	0x000000ff
        /*03ac*/ 	.word	0x00000158
        /*03b0*/ 	.short	0x0100
        /*03b2*/ 	.byte	0x07
	.zero		1


	//   ....[45]....
        /*03b4*/ 	.word	0x000009d0
        /*03b8*/ 	.word	0x000000ff
        /*03bc*/ 	.word	0x00000168
        /*03c0*/ 	.short	0x0100
        /*03c2*/ 	.byte	0x07
	.zero		1


	//   ....[46]....
        /*03c4*/ 	.word	0x00000ac0
        /*03c8*/ 	.word	0x000000ff
        /*03cc*/ 	.word	0x00000170
        /*03d0*/ 	.short	0x0100
        /*03d2*/ 	.byte	0x05
	.zero		1


	//   ....[47]....
        /*03d4*/ 	.word	0x00000ad0
        /*03d8*/ 	.word	0x000000ff
        /*03dc*/ 	.word	0x00000178
        /*03e0*/ 	.short	0x0100
        /*03e2*/ 	.byte	0x05
	.zero		1


	//   ....[48]....
        /*03e4*/ 	.word	0x00000c10
        /*03e8*/ 	.word	0x000000ff
        /*03ec*/ 	.word	0x00000180
        /*03f0*/ 	.short	0x0100
        /*03f2*/ 	.byte	0x05
	.zero		1


	//   ....[49]....
        /*03f4*/ 	.word	0x00000c20
        /*03f8*/ 	.word	0x000000ff
        /*03fc*/ 	.word	0x00000190
        /*0400*/ 	.short	0x0100
        /*0402*/ 	.byte	0x05
	.zero		1


	//   ....[50]....
        /*0404*/ 	.word	0x00000c30
        /*0408*/ 	.word	0x000000ff
        /*040c*/ 	.word	0x00000188
        /*0410*/ 	.short	0x0100
        /*0412*/ 	.byte	0x05
	.zero		1


	//   ....[51]....
        /*0414*/ 	.word	0x00000c40
        /*0418*/ 	.word	0x000000ff
        /*041c*/ 	.word	0x00000198
        /*0420*/ 	.short	0x0100
        /*0422*/ 	.byte	0x05
	.zero		1


	//   ....[52]....
        /*0424*/ 	.word	0x00000d70
        /*0428*/ 	.word	0x000000ff
        /*042c*/ 	.word	0x000001a0
        /*0430*/ 	.short	0x0100
        /*0432*/ 	.byte	0x07
	.zero		1


	//   ....[53]....
        /*0434*/ 	.word	0x00000d80
        /*0438*/ 	.word	0x000000ff
        /*043c*/ 	.word	0x000001c0
        /*0440*/ 	.short	0x0100
        /*0442*/ 	.byte	0x07
	.zero		1


	//   ....[54]....
        /*0444*/ 	.word	0x00000d90
        /*0448*/ 	.word	0x000000ff
        /*044c*/ 	.word	0x000001a8
        /*0450*/ 	.short	0x0100
        /*0452*/ 	.byte	0x07
	.zero		1


	//   ....[55]....
        /*0454*/ 	.word	0x00000da0
        /*0458*/ 	.word	0x000000ff
        /*045c*/ 	.word	0x000001c8
        /*0460*/ 	.short	0x0100
        /*0462*/ 	.byte	0x07
	.zero		1


	//   ....[56]....
        /*0464*/ 	.word	0x00000db0
        /*0468*/ 	.word	0x000000ff
        /*046c*/ 	.word	0x000001b0
        /*0470*/ 	.short	0x0100
        /*0472*/ 	.byte	0x07
	.zero		1


	//   ....[57]....
        /*0474*/ 	.word	0x00000dc0
        /*0478*/ 	.word	0x000000ff
        /*047c*/ 	.word	0x000001d0
        /*0480*/ 	.short	0x0100
        /*0482*/ 	.byte	0x07
	.zero		1


	//   ....[58]....
        /*0484*/ 	.word	0x00000dd0
        /*0488*/ 	.word	0x000000ff
        /*048c*/ 	.word	0x000001b8
        /*0490*/ 	.short	0x0100
        /*0492*/ 	.byte	0x07
	.zero		1


	//   ....[59]....
        /*0494*/ 	.word	0x00000de0
        /*0498*/ 	.word	0x000000ff
        /*049c*/ 	.word	0x000001d8
        /*04a0*/ 	.short	0x0100
        /*04a2*/ 	.byte	0x07
	.zero		1


	//   ....[60]....
        /*04a4*/ 	.word	0x00000ed0
        /*04a8*/ 	.word	0x000000ff
        /*04ac*/ 	.word	0x000001e0
        /*04b0*/ 	.short	0x0100
        /*04b2*/ 	.byte	0x05
	.zero		1


	//   ....[61]....
        /*04b4*/ 	.word	0x00000ee0
        /*04b8*/ 	.word	0x000000ff
        /*04bc*/ 	.word	0x000001f0
        /*04c0*/ 	.short	0x0100
        /*04c2*/ 	.byte	0x05
	.zero		1


	//   ....[62]....
        /*04c4*/ 	.word	0x00000ef0
        /*04c8*/ 	.word	0x000000ff
        /*04cc*/ 	.word	0x000001e8
        /*04d0*/ 	.short	0x0100
        /*04d2*/ 	.byte	0x05
	.zero		1


	//   ....[63]....
        /*04d4*/ 	.word	0x00000f00
        /*04d8*/ 	.word	0x000000ff
        /*04dc*/ 	.word	0x000001f8
        /*04e0*/ 	.short	0x0100
        /*04e2*/ 	.byte	0x05
	.zero		1


	//   ....[64]....
        /*04e4*/ 	.word	0x000017d0
        /*04e8*/ 	.word	0x00000002
        /*04ec*/ 	.word	0x000001f0
        /*04f0*/ 	.short	0x010a
        /*04f2*/ 	.byte	0xff
	.zero		1


	//   ....[65]....
        /*04f4*/ 	.word	0x00001800
        /*04f8*/ 	.word	0x00000002
        /*04fc*/ 	.word	0x000001e0
        /*0500*/ 	.short	0x0101
        /*0502*/ 	.byte	0xff
	.zero		1


	//   ....[66]....
        /*0504*/ 	.word	0x000018d0
        /*0508*/ 	.word	0x000000ff
        /*050c*/ 	.word	0x000000a8
        /*0510*/ 	.short	0x010a
        /*0512*/ 	.byte	0x08
	.zero		1


	//   ....[67]....
        /*0514*/ 	.word	0x00001970
        /*0518*/ 	.word	0x000000ff
        /*051c*/ 	.word	0x000000a8
        /*0520*/ 	.short	0x010a
        /*0522*/ 	.byte	0x21
	.zero		1


	//   ....[68]....
        /*0524*/ 	.word	0x00001ac0
        /*0528*/ 	.word	0x000000ff
        /*052c*/ 	.word	0x000000a8
        /*0530*/ 	.short	0x010a
        /*0532*/ 	.byte	0x08
	.zero		1


	//   ....[69]....
        /*0534*/ 	.word	0x00001bd0
        /*0538*/ 	.word	0x000000ff
        /*053c*/ 	.word	0x00000178
        /*0540*/ 	.short	0x0101
        /*0542*/ 	.byte	0x04
	.zero		1


	//   ....[70]....
        /*0544*/ 	.word	0x00001bf0
        /*0548*/ 	.word	0x000000ff
        /*054c*/ 	.word	0x000000a8
        /*0550*/ 	.short	0x010a
        /*0552*/ 	.byte	0x08
	.zero		1


	//   ....[71]....
        /*0554*/ 	.word	0x00001c70
        /*0558*/ 	.word	0x000000ff
        /*055c*/ 	.word	0x000000a8
        /*0560*/ 	.short	0x010a
        /*0562*/ 	.byte	0x11
	.zero		1


	//   ....[72]....
        /*0564*/ 	.word	0x00001dc0
        /*0568*/ 	.word	0x000000ff
        /*056c*/ 	.word	0x000000a8
        /*0570*/ 	.short	0x010a
        /*0572*/ 	.byte	0x08
	.zero		1


	//   ....[73]....
        /*0574*/ 	.word	0x00001f00
        /*0578*/ 	.word	0x00000002
        /*057c*/ 	.word	0x00000180
        /*0580*/ 	.short	0x010a
        /*0582*/ 	.byte	0xff
	.zero		1


	//   ....[74]....
        /*0584*/ 	.word	0x00001fc0
        /*0588*/ 	.word	0x00000002
        /*058c*/ 	.word	0x00000000
        /*0590*/ 	.short	0x0101
        /*0592*/ 	.byte	0xff
	.zero		1


	//   ....[75]....
        /*0594*/ 	.word	0x00002520
        /*0598*/ 	.word	0x000000ff
        /*059c*/ 	.word	0x00000000
        /*05a0*/ 	.short	0x010a
        /*05a2*/ 	.byte	0x05
	.zero		1


	//   ....[76]....
        /*05a4*/ 	.word	0x000025b0
        /*05a8*/ 	.word	0x000000ff
        /*05ac*/ 	.word	0x00000000
        /*05b0*/ 	.short	0x010a
        /*05b2*/ 	.byte	0x05
	.zero		1


	//   ....[77]....
        /*05b4*/ 	.word	0x00002640
        /*05b8*/ 	.word	0x000000ff
        /*05bc*/ 	.word	0x00000000
        /*05c0*/ 	.short	0x010a
        /*05c2*/ 	.byte	0x05
	.zero		1


	//   ....[78]....
        /*05c4*/ 	.word	0x000026d0
        /*05c8*/ 	.word	0x000000ff
        /*05cc*/ 	.word	0x00000000
        /*05d0*/ 	.short	0x010a
        /*05d2*/ 	.byte	0x05
	.zero		1


	//   ....[79]....
        /*05d4*/ 	.word	0x00002760
        /*05d8*/ 	.word	0x000000ff
        /*05dc*/ 	.word	0x00000000
        /*05e0*/ 	.short	0x010a
        /*05e2*/ 	.byte	0x05
	.zero		1


	//   ....[80]....
        /*05e4*/ 	.word	0x000027f0
        /*05e8*/ 	.word	0x000000ff
        /*05ec*/ 	.word	0x00000000
        /*05f0*/ 	.short	0x010a
        /*05f2*/ 	.byte	0x05
	.zero		1


	//   ....[81]....
        /*05f4*/ 	.word	0x00002880
        /*05f8*/ 	.word	0x000000ff
        /*05fc*/ 	.word	0x00000000
        /*0600*/ 	.short	0x010a
        /*0602*/ 	.byte	0x05
	.zero		1


	//   ....[82]....
        /*0604*/ 	.word	0x00002910
        /*0608*/ 	.word	0x000000ff
        /*060c*/ 	.word	0x00000000
        /*0610*/ 	.short	0x010a
        /*0612*/ 	.byte	0x05
	.zero		1


	//   ....[83]....
        /*0614*/ 	.word	0x000029a0
        /*0618*/ 	.word	0x000000ff
        /*061c*/ 	.word	0x00000000
        /*0620*/ 	.short	0x010a
        /*0622*/ 	.byte	0x05
	.zero		1


	//   ....[84]....
        /*0624*/ 	.word	0x00002a30
        /*0628*/ 	.word	0x000000ff
        /*062c*/ 	.word	0x00000000
        /*0630*/ 	.short	0x010a
        /*0632*/ 	.byte	0x05
	.zero		1


	//   ....[85]....
        /*0634*/ 	.word	0x00002ac0
        /*0638*/ 	.word	0x000000ff
        /*063c*/ 	.word	0x00000000
        /*0640*/ 	.short	0x010a
        /*0642*/ 	.byte	0x05
	.zero		1


	//   ....[86]....
        /*0644*/ 	.word	0x00002b50
        /*0648*/ 	.word	0x000000ff
        /*064c*/ 	.word	0x00000000
        /*0650*/ 	.short	0x010a
        /*0652*/ 	.byte	0x05
	.zero		1


	//   ....[87]....
        /*0654*/ 	.word	0x00002be0
        /*0658*/ 	.word	0x000000ff
        /*065c*/ 	.word	0x00000000
        /*0660*/ 	.short	0x010a
        /*0662*/ 	.byte	0x05
	.zero		1


	//   ....[88]....
        /*0664*/ 	.word	0x00002c70
        /*0668*/ 	.word	0x000000ff
        /*066c*/ 	.word	0x00000000
        /*0670*/ 	.short	0x010a
        /*0672*/ 	.byte	0x05
	.zero		1


	//   ....[89]....
        /*0674*/ 	.word	0x00002d00
        /*0678*/ 	.word	0x000000ff
        /*067c*/ 	.word	0x00000000
        /*0680*/ 	.short	0x010a
        /*0682*/ 	.byte	0x05
	.zero		1


	//   ....[90]....
        /*0684*/ 	.word	0x00002d90
        /*0688*/ 	.word	0x000000ff
        /*068c*/ 	.word	0x00000000
        /*0690*/ 	.short	0x010a
        /*0692*/ 	.byte	0x05
	.zero		1


	//   ....[91]....
        /*0694*/ 	.word	0x00002e20
        /*0698*/ 	.word	0x000000ff
        /*069c*/ 	.word	0x00000000
        /*06a0*/ 	.short	0x010a
        /*06a2*/ 	.byte	0x05
	.zero		1


	//   ....[92]....
        /*06a4*/ 	.word	0x00002eb0
        /*06a8*/ 	.word	0x000000ff
        /*06ac*/ 	.word	0x00000000
        /*06b0*/ 	.short	0x010a
        /*06b2*/ 	.byte	0x05
	.zero		1


	//   ....[93]....
        /*06b4*/ 	.word	0x00002f40
        /*06b8*/ 	.word	0x000000ff
        /*06bc*/ 	.word	0x00000000
        /*06c0*/ 	.short	0x010a
        /*06c2*/ 	.byte	0x05
	.zero		1


	//   ....[94]....
        /*06c4*/ 	.word	0x00002fd0
        /*06c8*/ 	.word	0x000000ff
        /*06cc*/ 	.word	0x00000000
        /*06d0*/ 	.short	0x010a
        /*06d2*/ 	.byte	0x05
	.zero		1


	//   ....[95]....
        /*06d4*/ 	.word	0x00003070
        /*06d8*/ 	.word	0x00000000
        /*06dc*/ 	.word	0x00000000
        /*06e0*/ 	.short	0x010a
        /*06e2*/ 	.byte	0xff
	.zero		1


	//   ....[96]....
        /*06e4*/ 	.word	0x00003190
        /*06e8*/ 	.word	0x00000000
        /*06ec*/ 	.word	0x000001e0
        /*06f0*/ 	.short	0x010a
        /*06f2*/ 	.byte	0xff
	.zero		1


	//   ....[97]....
        /*06f4*/ 	.word	0x00003200
        /*06f8*/ 	.word	0x00000000
        /*06fc*/ 	.word	0x00000000
        /*0700*/ 	.short	0x0101
        /*0702*/ 	.byte	0xff
	.zero		1


	//   ....[98]....
        /*0704*/ 	.word	0x00003220
        /*0708*/ 	.word	0x000000ff
        /*070c*/ 	.word	0x00000190
        /*0710*/ 	.short	0x010a
        /*0712*/ 	.byte	0x05
	.zero		1


	//   ....[99]....
        /*0714*/ 	.word	0x00003340
        /*0718*/ 	.word	0x00000000
        /*071c*/ 	.word	0x00000180
        /*0720*/ 	.short	0x010a
        /*0722*/ 	.byte	0xff
	.zero		1


	//   ....[100]....
        /*0724*/ 	.word	0x00003440
        /*0728*/ 	.word	0x00000000
        /*072c*/ 	.word	0x00000000
        /*0730*/ 	.short	0x0101
        /*0732*/ 	.byte	0xff
	.zero		1


	//   ....[101]....
        /*0734*/ 	.word	0x000034d0
        /*0738*/ 	.word	0x000000ff
        /*073c*/ 	.word	0x00000190
        /*0740*/ 	.short	0x0106
        /*0742*/ 	.byte	0x05
	.zero		1


	//   ....[102]....
        /*0744*/ 	.word	0x000034f0
        /*0748*/ 	.word	0x000000ff
        /*074c*/ 	.word	0x00000190
        /*0750*/ 	.short	0x010a
        /*0752*/ 	.byte	0x05
	.zero		1


	//   ....[103]....
        /*0754*/ 	.word	0x00003580
        /*0758*/ 	.word	0x000000ff
        /*075c*/ 	.word	0x00000190
        /*0760*/ 	.short	0x0106
        /*0762*/ 	.byte	0x04
	.zero		1


	//   ....[104]....
        /*0764*/ 	.word	0x000035c0
        /*0768*/ 	.word	0x00000000
        /*076c*/ 	.word	0x00000190
        /*0770*/ 	.short	0x010a
        /*0772*/ 	.byte	0xff
	.zero		1


	//   ....[105]....
        /*0774*/ 	.word	0x00003ae0
        /*0778*/ 	.word	0x00000000
        /*077c*/ 	.word	0x00000180
        /*0780*/ 	.short	0x010a
        /*0782*/ 	.byte	0xff
	.zero		1


	//   ....[106]....
        /*0784*/ 	.word	0x00003be0
        /*0788*/ 	.word	0x00000003
        /*078c*/ 	.word	0x00000000
        /*0790*/ 	.short	0x0101
        /*0792*/ 	.byte	0xff
	.zero		1


	//   ....[107]....
        /*0794*/ 	.word	0x00003bf0
        /*0798*/ 	.word	0x000000ff
        /*079c*/ 	.word	0x00000000
        /*07a0*/ 	.short	0x010a
        /*07a2*/ 	.byte	0x06
	.zero		1


	//   ....[108]....
        /*07a4*/ 	.word	0x00003c70
        /*07a8*/ 	.word	0x000000ff
        /*07ac*/ 	.word	0x000001c0
        /*07b0*/ 	.short	0x010a
        /*07b2*/ 	.byte	0x07
	.zero		1


	//   ....[109]....
        /*07b4*/ 	.word	0x00003d50
        /*07b8*/ 	.word	0x000000ff
        /*07bc*/ 	.word	0x00000000
        /*07c0*/ 	.short	0x010a
        /*07c2*/ 	.byte	0x06
	.zero		1


	//   ....[110]....
        /*07c4*/ 	.word	0x00003e80
        /*07c8*/ 	.word	0x000000ff
        /*07cc*/ 	.word	0x00000000
        /*07d0*/ 	.short	0x010a
        /*07d2*/ 	.byte	0x1a
	.zero		1


	//   ....[111]....
        /*07d4*/ 	.word	0x00004120
        /*07d8*/ 	.word	0x000000ff
        /*07dc*/ 	.word	0x00000000
        /*07e0*/ 	.short	0x010a
        /*07e2*/ 	.byte	0x06
	.zero		1


	//   ....[112]....
        /*07e4*/ 	.word	0x000041b0
        /*07e8*/ 	.word	0x000000ff
        /*07ec*/ 	.word	0x00000000
        /*07f0*/ 	.short	0x010a
        /*07f2*/ 	.byte	0x06
	.zero		1


	//   ....[113]....
        /*07f4*/ 	.word	0x00004240
        /*07f8*/ 	.word	0x000000ff
        /*07fc*/ 	.word	0x00000000
        /*0800*/ 	.short	0x010a
        /*0802*/ 	.byte	0x06
	.zero		1


	//   ....[114]....
        /*0804*/ 	.word	0x000042d0
        /*0808*/ 	.word	0x000000ff
        /*080c*/ 	.word	0x00000000
        /*0810*/ 	.short	0x010a
        /*0812*/ 	.byte	0x07
	.zero		1


	//   ....[115]....
        /*0814*/ 	.word	0x00004700
        /*0818*/ 	.word	0x00000000
        /*081c*/ 	.word	0x00000180
        /*0820*/ 	.short	0x010a
        /*0822*/ 	.byte	0xff
	.zero		1


	//   ....[116]....
        /*0824*/ 	.word	0x000047e0
        /*0828*/ 	.word	0x00000000
        /*082c*/ 	.word	0x00000000
        /*0830*/ 	.short	0x0101
        /*0832*/ 	.byte	0xff
	.zero		1


	//   ....[117]....
        /*0834*/ 	.word	0x00004b00
        /*0838*/ 	.word	0x000000ff
        /*083c*/ 	.word	0x00000178
        /*0840*/ 	.short	0x010a
        /*0842*/ 	.byte	0x07
	.zero		1


	//   ....[118]....
        /*0844*/ 	.word	0x00004ce0
        /*0848*/ 	.word	0x000000ff
        /*084c*/ 	.word	0x00000160
        /*0850*/ 	.short	0x010a
        /*0852*/ 	.byte	0x0d
	.zero		1


	//   ....[119]....
        /*0854*/ 	.word	0x00004ff0
        /*0858*/ 	.word	0x000000ff
        /*085c*/ 	.word	0x00000150
        /*0860*/ 	.short	0x010b
        /*0862*/ 	.byte	0x0d
	.zero		1


	//   ....[120]....
        /*0864*/ 	.word	0x00005050
        /*0868*/ 	.word	0x000000ff
        /*086c*/ 	.word	0x00000000
        /*0870*/ 	.short	0x0101
        /*0872*/ 	.byte	0x0e
	.zero		1


	//   ....[121]....
        /*0874*/ 	.word	0x000050a0
        /*0878*/ 	.word	0x000000ff
        /*087c*/ 	.word	0x00000000
        /*0880*/ 	.short	0x010a
        /*0882*/ 	.byte	0x04
	.zero		1


	//   ....[122]....
        /*0884*/ 	.word	0x00005140
        /*0888*/ 	.word	0x00000000
        /*088c*/ 	.word	0x00000000
        /*0890*/ 	.short	0x010a
        /*0892*/ 	.byte	0xff
	.zero		1


	//   ....[123]....
        /*0894*/ 	.word	0x000054b0
        /*0898*/ 	.word	0x00000000
        /*089c*/ 	.word	0x00000180
        /*08a0*/ 	.short	0x010a
        /*08a2*/ 	.byte	0xff
	.zero		1


	//   ....[124]....
        /*08a4*/ 	.word	0x000055c0
        /*08a8*/ 	.word	0x00000000
        /*08ac*/ 	.word	0x00000000
        /*08b0*/ 	.short	0x0101
        /*08b2*/ 	.byte	0xff
	.zero		1


	//   ....[125]....
        /*08b4*/ 	.word	0x00005f00
        /*08b8*/ 	.word	0x00000003
        /*08bc*/ 	.word	0x00000150
        /*08c0*/ 	.short	0x010a
        /*08c2*/ 	.byte	0xff
	.zero		1


	//   ....[126]....
        /*08c4*/ 	.word	0x00005f10
        /*08c8*/ 	.word	0x00000045
        /*08cc*/ 	.word	0x000001a0
        /*08d0*/ 	.short	0x010a
        /*08d2*/ 	.byte	0xff
	.zero		1


	//   ....[127]....
        /*08d4*/ 	.word	0x00006080
        /*08d8*/ 	.word	0x00000003
        /*08dc*/ 	.word	0x00000150
        /*08e0*/ 	.short	0x010a
        /*08e2*/ 	.byte	0xff
	.zero		1


	//   ....[128]....
        /*08e4*/ 	.word	0x000061a0
        /*08e8*/ 	.word	0x00000045
        /*08ec*/ 	.word	0x000001a0
        /*08f0*/ 	.short	0x010a
        /*08f2*/ 	.byte	0xff
	.zero		1


	//   ....[129]....
        /*08f4*/ 	.word	0x00006370
        /*08f8*/ 	.word	0x000000ff
        /*08fc*/ 	.word	0x00000000
        /*0900*/ 	.short	0x0101
        /*0902*/ 	.byte	0x05
	.zero		1


	//   ....[130]....
        /*0904*/ 	.word	0x00006720
        /*0908*/ 	.word	0x00000000
        /*090c*/ 	.word	0x00000000
        /*0910*/ 	.short	0x0101
        /*0912*/ 	.byte	0xff
	.zero		1


	//   ....[131]....
        /*0914*/ 	.word	0x000069c0
        /*0918*/ 	.word	0x00000002
        /*091c*/ 	.word	0x000001f0
        /*0920*/ 	.short	0x010a
        /*0922*/ 	.byte	0xff
	.zero		1


	//   ....[132]....
        /*0924*/ 	.word	0x00006a20
        /*0928*/ 	.word	0x00000002
        /*092c*/ 	.word	0x000000a8
        /*0930*/ 	.short	0x010a
        /*0932*/ 	.byte	0xff
	.zero		1


	//   ....[133]....
        /*0934*/ 	.word	0x00006a80
        /*0938*/ 	.word	0x00000002
        /*093c*/ 	.word	0x000000a8
        /*0940*/ 	.short	0x010a
        /*0942*/ 	.byte	0xff
	.zero		1


	//   ....[134]....
        /*0944*/ 	.word	0x00006ad0
        /*0948*/ 	.word	0x00000002
        /*094c*/ 	.word	0x00000180
        /*0950*/ 	.short	0x010a
        /*0952*/ 	.byte	0xff
	.zero		1


	//   ....[135]....
        /*0954*/ 	.word	0x00006b30
        /*0958*/ 	.word	0x00000000
        /*095c*/ 	.word	0x00000000
        /*0960*/ 	.short	0x010a
        /*0962*/ 	.byte	0xff
	.zero		1


	//   ....[136]....
        /*0964*/ 	.word	0x00006b90
        /*0968*/ 	.word	0x00000000
        /*096c*/ 	.word	0x00000000
        /*0970*/ 	.short	0x010a
        /*0972*/ 	.byte	0xff
	.zero		1


	//   ....[137]....
        /*0974*/ 	.word	0x00006bf0
        /*0978*/ 	.word	0x00000000
        /*097c*/ 	.word	0x00000000
        /*0980*/ 	.short	0x010a
        /*0982*/ 	.byte	0xff
	.zero		1


	//   ....[138]....
        /*0984*/ 	.word	0x00006c50
        /*0988*/ 	.word	0x00000000
        /*098c*/ 	.word	0x00000000
        /*0990*/ 	.short	0x010a
        /*0992*/ 	.byte	0xff
	.zero		1


	//   ....[139]....
        /*0994*/ 	.word	0x00006cb0
        /*0998*/ 	.word	0x00000000
        /*099c*/ 	.word	0x00000000
        /*09a0*/ 	.short	0x010a
        /*09a2*/ 	.byte	0xff
	.zero		1


	//   ....[140]....
        /*09a4*/ 	.word	0x00006d10
        /*09a8*/ 	.word	0x00000000
        /*09ac*/ 	.word	0x00000000
        /*09b0*/ 	.short	0x010a
        /*09b2*/ 	.byte	0xff
	.zero		1


	//   ....[141]....
        /*09b4*/ 	.word	0x00006d70
        /*09b8*/ 	.word	0x00000000
        /*09bc*/ 	.word	0x00000000
        /*09c0*/ 	.short	0x010a
        /*09c2*/ 	.byte	0xff
	.zero		1


	//   ....[142]....
        /*09c4*/ 	.word	0x00006dd0
        /*09c8*/ 	.word	0x00000000
        /*09cc*/ 	.word	0x00000000
        /*09d0*/ 	.short	0x010a
        /*09d2*/ 	.byte	0xff
	.zero		1


	//   ....[143]....
        /*09d4*/ 	.word	0x00006e30
        /*09d8*/ 	.word	0x00000000
        /*09dc*/ 	.word	0x00000000
        /*09e0*/ 	.short	0x010a
        /*09e2*/ 	.byte	0xff
	.zero		1


	//   ....[144]....
        /*09e4*/ 	.word	0x00006e90
        /*09e8*/ 	.word	0x00000000
        /*09ec*/ 	.word	0x00000000
        /*09f0*/ 	.short	0x010a
        /*09f2*/ 	.byte	0xff
	.zero		1


	//   ....[145]....
        /*09f4*/ 	.word	0x00006ef0
        /*09f8*/ 	.word	0x00000000
        /*09fc*/ 	.word	0x00000000
        /*0a00*/ 	.short	0x010a
        /*0a02*/ 	.byte	0xff
	.zero		1


	//   ....[146]....
        /*0a04*/ 	.word	0x00006f50
        /*0a08*/ 	.word	0x00000000
        /*0a0c*/ 	.word	0x00000000
        /*0a10*/ 	.short	0x010a
        /*0a12*/ 	.byte	0xff
	.zero		1


	//   ....[147]....
        /*0a14*/ 	.word	0x00006fb0
        /*0a18*/ 	.word	0x00000000
        /*0a1c*/ 	.word	0x00000000
        /*0a20*/ 	.short	0x010a
        /*0a22*/ 	.byte	0xff
	.zero		1


	//   ....[148]....
        /*0a24*/ 	.word	0x00007010
        /*0a28*/ 	.word	0x00000000
        /*0a2c*/ 	.word	0x00000000
        /*0a30*/ 	.short	0x010a
        /*0a32*/ 	.byte	0xff
	.zero		1


	//   ....[149]....
        /*0a34*/ 	.word	0x00007070
        /*0a38*/ 	.word	0x00000000
        /*0a3c*/ 	.word	0x00000000
        /*0a40*/ 	.short	0x010a
        /*0a42*/ 	.byte	0xff
	.zero		1


	//   ....[150]....
        /*0a44*/ 	.word	0x000070d0
        /*0a48*/ 	.word	0x00000000
        /*0a4c*/ 	.word	0x00000000
        /*0a50*/ 	.short	0x010a
        /*0a52*/ 	.byte	0xff
	.zero		1


	//   ....[151]....
        /*0a54*/ 	.word	0x00007130
        /*0a58*/ 	.word	0x00000000
        /*0a5c*/ 	.word	0x00000000
        /*0a60*/ 	.short	0x010a
        /*0a62*/ 	.byte	0xff
	.zero		1


	//   ....[152]....
        /*0a64*/ 	.word	0x00007190
        /*0a68*/ 	.word	0x00000000
        /*0a6c*/ 	.word	0x00000000
        /*0a70*/ 	.short	0x010a
        /*0a72*/ 	.byte	0xff
	.zero		1


	//   ....[153]....
        /*0a74*/ 	.word	0x000071f0
        /*0a78*/ 	.word	0x00000000
        /*0a7c*/ 	.word	0x00000000
        /*0a80*/ 	.short	0x010a
        /*0a82*/ 	.byte	0xff
	.zero		1


	//   ....[154]....
        /*0a84*/ 	.word	0x00007250
        /*0a88*/ 	.word	0x00000000
        /*0a8c*/ 	.word	0x00000000
        /*0a90*/ 	.short	0x010a
        /*0a92*/ 	.byte	0xff
	.zero		1


	//   ....[155]....
        /*0a94*/ 	.word	0x000072a0
        /*0a98*/ 	.word	0x00000000
        /*0a9c*/ 	.word	0x000001e0
        /*0aa0*/ 	.short	0x010a
        /*0aa2*/ 	.byte	0xff
	.zero		1


	//   ....[156]....
        /*0aa4*/ 	.word	0x00007300
        /*0aa8*/ 	.word	0x00000000
        /*0aac*/ 	.word	0x00000190
        /*0ab0*/ 	.short	0x010a
        /*0ab2*/ 	.byte	0xff
	.zero		1


	//   ....[157]....
        /*0ab4*/ 	.word	0x00007350
        /*0ab8*/ 	.word	0x00000000
        /*0abc*/ 	.word	0x00000180
        /*0ac0*/ 	.short	0x010a
        /*0ac2*/ 	.byte	0xff
	.zero		1


	//   ....[158]....
        /*0ac4*/ 	.word	0x000073b0
        /*0ac8*/ 	.word	0x00000000
        /*0acc*/ 	.word	0x00000190
        /*0ad0*/ 	.short	0x010a
        /*0ad2*/ 	.byte	0xff
	.zero		1


	//   ....[159]....
        /*0ad4*/ 	.word	0x00007400
        /*0ad8*/ 	.word	0x00000000
        /*0adc*/ 	.word	0x00000180
        /*0ae0*/ 	.short	0x010a
        /*0ae2*/ 	.byte	0xff
	.zero		1


	//   ....[160]....
        /*0ae4*/ 	.word	0x00007460
        /*0ae8*/ 	.word	0x00000002
        /*0aec*/ 	.word	0x000001c0
        /*0af0*/ 	.short	0x010a
        /*0af2*/ 	.byte	0xff
	.zero		1


	//   ....[161]....
        /*0af4*/ 	.word	0x000074c0
        /*0af8*/ 	.word	0x00000000
        /*0afc*/ 	.word	0x00000000
        /*0b00*/ 	.short	0x010a
        /*0b02*/ 	.byte	0xff
	.zero		1


	//   ....[162]....
        /*0b04*/ 	.word	0x00007520
        /*0b08*/ 	.word	0x00000000
        /*0b0c*/ 	.word	0x00000000
        /*0b10*/ 	.short	0x010a
        /*0b12*/ 	.byte	0xff
	.zero		1


	//   ....[163]....
        /*0b14*/ 	.word	0x00007580
        /*0b18*/ 	.word	0x00000000
        /*0b1c*/ 	.word	0x00000000
        /*0b20*/ 	.short	0x010a
        /*0b22*/ 	.byte	0xff
	.zero		1


	//   ....[164]....
        /*0b24*/ 	.word	0x000075e0
        /*0b28*/ 	.word	0x00000000
        /*0b2c*/ 	.word	0x00000000
        /*0b30*/ 	.short	0x010a
        /*0b32*/ 	.byte	0xff
	.zero		1


	//   ....[165]....
        /*0b34*/ 	.word	0x00007640
        /*0b38*/ 	.word	0x00000000
        /*0b3c*/ 	.word	0x00000000
        /*0b40*/ 	.short	0x010a
        /*0b42*/ 	.byte	0xff
	.zero		1


	//   ....[166]....
        /*0b44*/ 	.word	0x00007690
        /*0b48*/ 	.word	0x00000000
        /*0b4c*/ 	.word	0x00000180
        /*0b50*/ 	.short	0x010a
        /*0b52*/ 	.byte	0xff
	.zero		1


	//   ....[167]....
        /*0b54*/ 	.word	0x000076f0
        /*0b58*/ 	.word	0x00000000
        /*0b5c*/ 	.word	0x00000178
        /*0b60*/ 	.short	0x010a
        /*0b62*/ 	.byte	0xff
	.zero		1


	//   ....[168]....
        /*0b64*/ 	.word	0x00007750
        /*0b68*/ 	.word	0x00000000
        /*0b6c*/ 	.word	0x00000160
        /*0b70*/ 	.short	0x010a
        /*0b72*/ 	.byte	0xff
	.zero		1


	//   ....[169]....
        /*0b74*/ 	.word	0x000077b0
        /*0b78*/ 	.word	0x00000000
        /*0b7c*/ 	.word	0x00000000
        /*0b80*/ 	.short	0x010a
        /*0b82*/ 	.byte	0xff
	.zero		1


	//   ....[170]....
        /*0b84*/ 	.word	0x00007800
        /*0b88*/ 	.word	0x00000000
        /*0b8c*/ 	.word	0x00000180
        /*0b90*/ 	.short	0x010a
        /*0b92*/ 	.byte	0xff
	.zero		1


	//   ....[171]....
        /*0b94*/ 	.word	0x00007850
        /*0b98*/ 	.word	0x00000003
        /*0b9c*/ 	.word	0x00000150
        /*0ba0*/ 	.short	0x010a
        /*0ba2*/ 	.byte	0xff
	.zero		1


	//   ....[172]....
        /*0ba4*/ 	.word	0x000078a0
        /*0ba8*/ 	.word	0x00000045
        /*0bac*/ 	.word	0x000001a0
        /*0bb0*/ 	.short	0x010a
        /*0bb2*/ 	.byte	0xff
	.zero		1


	//----- nvinfo : EIATTR_NUM_MBARRIERS
	.align		4
.L_47:
        /*0bb4*/ 	.byte	0x03, 0x38
        /*0bb6*/ 	.short	0x0040


	//----- nvinfo : EIATTR_EXIT_INSTR_OFFSETS
	.align		4
        /*0bb8*/ 	.byte	0x04, 0x1c
        /*0bba*/ 	.short	(.L_49 - .L_48)


	//   ....[0]....
.L_48:
        /*0bbc*/ 	.word	0x000030a0


	//   ....[1]....
        /*0bc0*/ 	.word	0x00003590


	//   ....[2]....
        /*0bc4*/ 	.word	0x000035f0


	//   ....[3]....
        /*0bc8*/ 	.word	0x00004530


	//   ....[4]....
        /*0bcc*/ 	.word	0x00005170


	//   ....[5]....
        /*0bd0*/ 	.word	0x000051b0


	//   ....[6]....
        /*0bd4*/ 	.word	0x000068d0


	//   ....[7]....
        /*0bd8*/ 	.word	0x00006950


	//   ....[8]....
        /*0bdc*/ 	.word	0x00006980


	//   ....[9]....
        /*0be0*/ 	.word	0x000069b0


	//----- nvinfo : EIATTR_MAX_THREADS
	.align		4
.L_49:
        /*0be4*/ 	.byte	0x04, 0x05
        /*0be6*/ 	.short	(.L_51 - .L_50)
.L_50:
        /*0be8*/ 	.word	0x00000100
        /*0bec*/ 	.word	0x00000001
        /*0bf0*/ 	.word	0x00000001


	//----- nvinfo : EIATTR_CRS_STACK_SIZE
	.align		4
.L_51:
        /*0bf4*/ 	.byte	0x04, 0x1e
        /*0bf6*/ 	.short	(.L_53 - .L_52)
.L_52:
        /*0bf8*/ 	.word	0x00000000


	//----- nvinfo : EIATTR_CBANK_PARAM_SIZE
	.align		4
.L_53:
        /*0bfc*/ 	.byte	0x03, 0x19
        /*0bfe*/ 	.short	0x0800


	//----- nvinfo : EIATTR_PARAM_CBANK
	.align		4
        /*0c00*/ 	.byte	0x04, 0x0a
        /*0c02*/ 	.short	(.L_55 - .L_54)
	.align		4
.L_54:
        /*0c04*/ 	.word	index@(.nv.constant0._ZN7cutlass13device_kernelINS_4gemm6kernel13GemmUniversalIN4cute5tupleIJiiiiEEENS1_10collective13CollectiveMmaINS1_35MainloopSm100TmaUmmaWarpSpecializedILi21ELi2ELi4ENS5_IJNS4_1CILi1EEESB_SB_EEEEENS5_IJNSA_ILi64EEENSA_ILi16EEESE_EEENS_10bfloat16_tENS5_IJSB_llEEESH_SI_NS4_8TiledMMAINS4_8MMA_AtomIJNS4_20SM100_MMA_F16BF16_SSISH_SH_fLi64ELi16ELNS4_4UMMA5MajorE1ELSN_1ELNSM_7ScaleInE0ELSO_0EEEEEENS4_6LayoutISC_NS5_IJNSA_ILi0EEESS_SS_EEEEENS5_IJNS4_10UnderscoreESV_SV_EEEEENS4_13SM90_TMA_LOADENS4_14ComposedLayoutINS4_7SwizzleILi3ELi4ELi3EEENS4_18smem_ptr_flag_bitsILi16EEENSR_INS5_IJSE_NSA_ILi8EEEEEENS5_IJSB_SE_EEEEEEEvNS4_8identityESY_NSZ_INS10_ILi1ELi4ELi3EEES13_NSR_INS5_IJSF_S14_EEENS5_IJSB_SF_EEEEEEEvS19_EENS_8epilogue10collective18CollectiveEpilogueINS1G_23Sm100TmaWarpSpecializedILi2ELi1ELi8ELb1ELb0EEEJSG_NS5_IJNSR_ISE_SB_EENSR_ISF_SB_EEEEEfNS5_IJlSB_lEEEfS1O_NS1G_6fusion15FusionCallbacksIS1K_NS1P_17LinearCombinationIffffLNS_15FloatRoundStyleE2EEESG_S1N_JEEENS4_5SM1004TMEM4LOAD26SM100_TMEM_LOAD_16dp128b4xESY_NSZ_INS10_ILi2ELi4ELi3EEENS12_ILi32EEENSR_INS5_IJS14_SF_EEENS5_IJSF_SB_EEEEEEENS4_17SM75_U32x4_LDSM_NENS4_14SM90_TMA_STOREES24_NS4_17SM90_U32x4_STSM_NENS4_39AutoVectorizingCopyWithAssumedAlignmentILi128EEEEEEvvEEEEvNT_6ParamsE)
        /*0c08*/ 	.short	0x0380
        /*0c0a*/ 	.short	0x0800


	//----- nvinfo : EIATTR_SW_WAR
	.align		4
.L_55:
        /*0c0c*/ 	.byte	0x04, 0x36
        /*0c0e*/ 	.short	(.L_57 - .L_56)
.L_56:
        /*0c10*/ 	.word	0x00000008
.L_57:


//--------------------- .nv.callgraph             --------------------------
	.section	.nv.callgraph,"",@"SHT_CUDA_CALLGRAPH"
	.align	4
	.sectionentsize	8
	.align		4
        /*0000*/ 	.word	0x00000000
	.align		4
        /*0004*/ 	.word	0xffffffff
	.align		4
        /*0008*/ 	.word	index@(_ZN7cutlass13device_kernelINS_4gemm6kernel13GemmUniversalIN4cute5tupleIJiiiiEEENS1_10collective13CollectiveMmaINS1_35MainloopSm100TmaUmmaWarpSpecializedILi21ELi2ELi4ENS5_IJNS4_1CILi1EEESB_SB_EEEEENS5_IJNSA_ILi64EEENSA_ILi16EEESE_EEENS_10bfloat16_tENS5_IJSB_llEEESH_SI_NS4_8TiledMMAINS4_8MMA_AtomIJNS4_20SM100_MMA_F16BF16_SSISH_SH_fLi64ELi16ELNS4_4UMMA5MajorE1ELSN_1ELNSM_7ScaleInE0ELSO_0EEEEEENS4_6LayoutISC_NS5_IJNSA_ILi0EEESS_SS_EEEEENS5_IJNS4_10UnderscoreESV_SV_EEEEENS4_13SM90_TMA_LOADENS4_14ComposedLayoutINS4_7SwizzleILi3ELi4ELi3EEENS4_18smem_ptr_flag_bitsILi16EEENSR_INS5_IJSE_NSA_ILi8EEEEEENS5_IJSB_SE_EEEEEEEvNS4_8identityESY_NSZ_INS10_ILi1ELi4ELi3EEES13_NSR_INS5_IJSF_S14_EEENS5_IJSB_SF_EEEEEEEvS19_EENS_8epilogue10collective18CollectiveEpilogueINS1G_23Sm100TmaWarpSpecializedILi2ELi1ELi8ELb1ELb0EEEJSG_NS5_IJNSR_ISE_SB_EENSR_ISF_SB_EEEEEfNS5_IJlSB_lEEEfS1O_NS1G_6fusion15FusionCallbacksIS1K_NS1P_17LinearCombinationIffffLNS_15FloatRoundStyleE2EEESG_S1N_JEEENS4_5SM1004TMEM4LOAD26SM100_TMEM_LOAD_16dp128b4xESY_NSZ_INS10_ILi2ELi4ELi3EEENS12_ILi32EEENSR_INS5_IJS14_SF_EEENS5_IJSF_SB_EEEEEEENS4_17SM75_U32x4_LDSM_NENS4_14SM90_TMA_STOREES24_NS4_17SM90_U32x4_STSM_NENS4_39AutoVectorizingCopyWithAssumedAlignmentILi128EEEEEEvvEEEEvNT_6ParamsE)
	.align		4
        /*000c*/ 	.word	index@(__assertfail)
	.align		4
        /*0010*/ 	.word	0x00000000
	.align		4
        /*0014*/ 	.word	0xfffffffe
	.align		4
        /*0018*/ 	.word	0x00000000
	.align		4
        /*001c*/ 	.word	0xfffffffd
	.align		4
        /*0020*/ 	.word	0x00000000
	.align		4
        /*0024*/ 	.word	0xfffffffc


//--------------------- .nv.constant4             --------------------------
	.section	.nv.constant4,"a",@progbits
	.align	8
	.align		8
.nv.constant4:
        /*0000*/ 	.dword	__assertfail
	.align		8
        /*0008*/ 	.dword	__unnamed_1
	.align		8
        /*0010*/ 	.dword	__unnamed_2
	.align		8
        /*0018*/ 	.dword	_ZN39_INTERNAL_a8abf0fe_4_k_cu_6ea2a607_28084cuda3std3__45__cpo5beginE
	.align		8
        /*0020*/ 	.dword	_ZN39_INTERNAL_a8abf0fe_4_k_cu_6ea2a607_28084cuda3std3__45__cpo3endE
	.align		8
        /*0028*/ 	.dword	_ZN39_INTERNAL_a8abf0fe_4_k_cu_6ea2a607_28084cuda3std3__45__cpo6cbeginE
	.align		8
        /*0030*/ 	.dword	_ZN39_INTERNAL_a8abf0fe_4_k_cu_6ea2a607_28084cuda3std3__45__cpo4cendE
	.align		8
        /*0038*/ 	.dword	_ZN39_INTERNAL_a8abf0fe_4_k_cu_6ea2a607_28084cuda3std3__441_GLOBAL__N__a8abf0fe_4_k_cu_6ea2a607_28086ignoreE
	.align		8
        /*0040*/ 	.dword	_ZN39_INTERNAL_a8abf0fe_4_k_cu_6ea2a607_28084cuda3std3__419piecewise_constructE
	.align		8
        /*0048*/ 	.dword	_ZN39_INTERNAL_a8abf0fe_4_k_cu_6ea2a607_28084cuda3std3__48in_placeE
	.align		8
        /*0050*/ 	.dword	_ZN39_INTERNAL_a8abf0fe_4_k_cu_6ea2a607_28084cuda3std6ranges3__45__cpo4swapE
	.align		8
        /*0058*/ 	.dword	_ZN39_INTERNAL_a8abf0fe_4_k_cu_6ea2a607_28084cuda3std6ranges3__45__cpo9iter_moveE
	.align		8
        /*0060*/ 	.dword	_ZN39_INTERNAL_a8abf0fe_4_k_cu_6ea2a607_28084cute7productE
	.align		8
        /*0068*/ 	.dword	_ZN39_INTERNAL_a8abf0fe_4_k_cu_6ea2a607_28084cute1_E
	.align		8
        /*0070*/ 	.dword	$str$25
	.align		8
        /*0078*/ 	.dword	$str$26
	.align		8
        /*0080*/ 	.dword	$str$27
	.align		8
        /*0088*/ 	.dword	$str$28


//--------------------- .text._ZN7cutlass13device_kernelINS_4gemm6kernel13GemmUniversalIN4cute5tupleIJiiiiEEENS1_10collective13CollectiveMmaINS1_35MainloopSm100TmaUmmaWarpSpecializedILi21ELi2ELi4ENS5_IJNS4_1CILi1EEESB_SB_EEEEENS5_IJNSA_ILi64EEENSA_ILi16EEESE_EEENS_10bfloat16_tENS5_IJSB_llEEESH_SI_NS4_8TiledMMAINS4_8MMA_AtomIJNS4_20SM100_MMA_F16BF16_SSISH_SH_fLi64ELi16ELNS4_4UMMA5MajorE1ELSN_1ELNSM_7ScaleInE0ELSO_0EEEEEENS4_6LayoutISC_NS5_IJNSA_ILi0EEESS_SS_EEEEENS5_IJNS4_10UnderscoreESV_SV_EEEEENS4_13SM90_TMA_LOADENS4_14ComposedLayoutINS4_7SwizzleILi3ELi4ELi3EEENS4_18smem_ptr_flag_bitsILi16EEENSR_INS5_IJSE_NSA_ILi8EEEEEENS5_IJSB_SE_EEEEEEEvNS4_8identityESY_NSZ_INS10_ILi1ELi4ELi3EEES13_NSR_INS5_IJSF_S14_EEENS5_IJSB_SF_EEEEEEEvS19_EENS_8epilogue10collective18CollectiveEpilogueINS1G_23Sm100TmaWarpSpecializedILi2ELi1ELi8ELb1ELb0EEEJSG_NS5_IJNSR_ISE_SB_EENSR_ISF_SB_EEEEEfNS5_IJlSB_lEEEfS1O_NS1G_6fusion15FusionCallbacksIS1K_NS1P_17LinearCombinationIffffLNS_15FloatRoundStyleE2EEESG_S1N_JEEENS4_5SM1004TMEM4LOAD26SM100_TMEM_LOAD_16dp128b4xESY_NSZ_INS10_ILi2ELi4ELi3EEENS12_ILi32EEENSR_INS5_IJS14_SF_EEENS5_IJSF_SB_EEEEEEENS4_17SM75_U32x4_LDSM_NENS4_14SM90_TMA_STOREES24_NS4_17SM90_U32x4_STSM_NENS4_39AutoVectorizingCopyWithAssumedAlignmentILi128EEEEEEvvEEEEvNT_6ParamsE --------------------------
	.section	.text._ZN7cutlass13device_kernelINS_4gemm6kernel13GemmUniversalIN4cute5tupleIJiiiiEEENS1_10collective13CollectiveMmaINS1_35MainloopSm100TmaUmmaWarpSpecializedILi21ELi2ELi4ENS5_IJNS4_1CILi1EEESB_SB_EEEEENS5_IJNSA_ILi64EEENSA_ILi16EEESE_EEENS_10bfloat16_tENS5_IJSB_llEEESH_SI_NS4_8TiledMMAINS4_8MMA_AtomIJNS4_20SM100_MMA_F16BF16_SSISH_SH_fLi64ELi16ELNS4_4UMMA5MajorE1ELSN_1ELNSM_7ScaleInE0ELSO_0EEEEEENS4_6LayoutISC_NS5_IJNSA_ILi0EEESS_SS_EEEEENS5_IJNS4_10UnderscoreESV_SV_EEEEENS4_13SM90_TMA_LOADENS4_14ComposedLayoutINS4_7SwizzleILi3ELi4ELi3EEENS4_18smem_ptr_flag_bitsILi16EEENSR_INS5_IJSE_NSA_ILi8EEEEEENS5_IJSB_SE_EEEEEEEvNS4_8identityESY_NSZ_INS10_ILi1ELi4ELi3EEES13_NSR_INS5_IJSF_S14_EEENS5_IJSB_SF_EEEEEEEvS19_EENS_8epilogue10collective18CollectiveEpilogueINS1G_23Sm100TmaWarpSpecializedILi2ELi1ELi8ELb1ELb0EEEJSG_NS5_IJNSR_ISE_SB_EENSR_ISF_SB_EEEEEfNS5_IJlSB_lEEEfS1O_NS1G_6fusion15FusionCallbacksIS1K_NS1P_17LinearCombinationIffffLNS_15FloatRoundStyleE2EEESG_S1N_JEEENS4_5SM1004TMEM4LOAD26SM100_TMEM_LOAD_16dp128b4xESY_NSZ_INS10_ILi2ELi4ELi3EEENS12_ILi32EEENSR_INS5_IJS14_SF_EEENS5_IJSF_SB_EEEEEEENS4_17SM75_U32x4_LDSM_NENS4_14SM90_TMA_STOREES24_NS4_17SM90_U32x4_STSM_NENS4_39AutoVectorizingCopyWithAssumedAlignmentILi128EEEEEEvvEEEEvNT_6ParamsE,"ax",@progbits
	.align	128
.text._ZN7cutlass13device_kernelINS_4gemm6kernel13GemmUniversalIN4cute5tupleIJiiiiEEENS1_10collective13CollectiveMmaINS1_35MainloopSm100TmaUmmaWarpSpecializedILi21ELi2ELi4ENS5_IJNS4_1CILi1EEESB_SB_EEEEENS5_IJNSA_ILi64EEENSA_ILi16EEESE_EEENS_10bfloat16_tENS5_IJSB_llEEESH_SI_NS4_8TiledMMAINS4_8MMA_AtomIJNS4_20SM100_MMA_F16BF16_SSISH_SH_fLi64ELi16ELNS4_4UMMA5MajorE1ELSN_1ELNSM_7ScaleInE0ELSO_0EEEEEENS4_6LayoutISC_NS5_IJNSA_ILi0EEESS_SS_EEEEENS5_IJNS4_10UnderscoreESV_SV_EEEEENS4_13SM90_TMA_LOADENS4_14ComposedLayoutINS4_7SwizzleILi3ELi4ELi3EEENS4_18smem_ptr_flag_bitsILi16EEENSR_INS5_IJSE_NSA_ILi8EEEEEENS5_IJSB_SE_EEEEEEEvNS4_8identityESY_NSZ_INS10_ILi1ELi4ELi3EEES13_NSR_INS5_IJSF_S14_EEENS5_IJSB_SF_EEEEEEEvS19_EENS_8epilogue10collective18CollectiveEpilogueINS1G_23Sm100TmaWarpSpecializedILi2ELi1ELi8ELb1ELb0EEEJSG_NS5_IJNSR_ISE_SB_EENSR_ISF_SB_EEEEEfNS5_IJlSB_lEEEfS1O_NS1G_6fusion15FusionCallbacksIS1K_NS1P_17LinearCombinationIffffLNS_15FloatRoundStyleE2EEESG_S1N_JEEENS4_5SM1004TMEM4LOAD26SM100_TMEM_LOAD_16dp128b4xESY_NSZ_INS10_ILi2ELi4ELi3EEENS12_ILi32EEENSR_INS5_IJS14_SF_EEENS5_IJSF_SB_EEEEEEENS4_17SM75_U32x4_LDSM_NENS4_14SM90_TMA_STOREES24_NS4_17SM90_U32x4_STSM_NENS4_39AutoVectorizingCopyWithAssumedAlignmentILi128EEEEEEvvEEEEvNT_6ParamsE:
        .type           _ZN7cutlass13device_kernelINS_4gemm6kernel13GemmUniversalIN4cute5tupleIJiiiiEEENS1_10collective13CollectiveMmaINS1_35MainloopSm100TmaUmmaWarpSpecializedILi21ELi2ELi4ENS5_IJNS4_1CILi1EEESB_SB_EEEEENS5_IJNSA_ILi64EEENSA_ILi16EEESE_EEENS_10bfloat16_tENS5_IJSB_llEEESH_SI_NS4_8TiledMMAINS4_8MMA_AtomIJNS4_20SM100_MMA_F16BF16_SSISH_SH_fLi64ELi16ELNS4_4UMMA5MajorE1ELSN_1ELNSM_7ScaleInE0ELSO_0EEEEEENS4_6LayoutISC_NS5_IJNSA_ILi0EEESS_SS_EEEEENS5_IJNS4_10UnderscoreESV_SV_EEEEENS4_13SM90_TMA_LOADENS4_14ComposedLayoutINS4_7SwizzleILi3ELi4ELi3EEENS4_18smem_ptr_flag_bitsILi16EEENSR_INS5_IJSE_NSA_ILi8EEEEEENS5_IJSB_SE_EEEEEEEvNS4_8identityESY_NSZ_INS10_ILi1ELi4ELi3EEES13_NSR_INS5_IJSF_S14_EEENS5_IJSB_SF_EEEEEEEvS19_EENS_8epilogue10collective18CollectiveEpilogueINS1G_23Sm100TmaWarpSpecializedILi2ELi1ELi8ELb1ELb0EEEJSG_NS5_IJNSR_ISE_SB_EENSR_ISF_SB_EEEEEfNS5_IJlSB_lEEEfS1O_NS1G_6fusion15FusionCallbacksIS1K_NS1P_17LinearCombinationIffffLNS_15FloatRoundStyleE2EEESG_S1N_JEEENS4_5SM1004TMEM4LOAD26SM100_TMEM_LOAD_16dp128b4xESY_NSZ_INS10_ILi2ELi4ELi3EEENS12_ILi32EEENSR_INS5_IJS14_SF_EEENS5_IJSF_SB_EEEEEEENS4_17SM75_U32x4_LDSM_NENS4_14SM90_TMA_STOREES24_NS4_17SM90_U32x4_STSM_NENS4_39AutoVectorizingCopyWithAssumedAlignmentILi128EEEEEEvvEEEEvNT_6ParamsE,@function
        .size           _ZN7cutlass13device_kernelINS_4gemm6kernel13GemmUniversalIN4cute5tupleIJiiiiEEENS1_10collective13CollectiveMmaINS1_35MainloopSm100TmaUmmaWarpSpecializedILi21ELi2ELi4ENS5_IJNS4_1CILi1EEESB_SB_EEEEENS5_IJNSA_ILi64EEENSA_ILi16EEESE_EEENS_10bfloat16_tENS5_IJSB_llEEESH_SI_NS4_8TiledMMAINS4_8MMA_AtomIJNS4_20SM100_MMA_F16BF16_SSISH_SH_fLi64ELi16ELNS4_4UMMA5MajorE1ELSN_1ELNSM_7ScaleInE0ELSO_0EEEEEENS4_6LayoutISC_NS5_IJNSA_ILi0EEESS_SS_EEEEENS5_IJNS4_10UnderscoreESV_SV_EEEEENS4_13SM90_TMA_LOADENS4_14ComposedLayoutINS4_7SwizzleILi3ELi4ELi3EEENS4_18smem_ptr_flag_bitsILi16EEENSR_INS5_IJSE_NSA_ILi8EEEEEENS5_IJSB_SE_EEEEEEEvNS4_8identityESY_NSZ_INS10_ILi1ELi4ELi3EEES13_NSR_INS5_IJSF_S14_EEENS5_IJSB_SF_EEEEEEEvS19_EENS_8epilogue10collective18CollectiveEpilogueINS1G_23Sm100TmaWarpSpecializedILi2ELi1ELi8ELb1ELb0EEEJSG_NS5_IJNSR_ISE_SB_EENSR_ISF_SB_EEEEEfNS5_IJlSB_lEEEfS1O_NS1G_6fusion15FusionCallbacksIS1K_NS1P_17LinearCombinationIffffLNS_15FloatRoundStyleE2EEESG_S1N_JEEENS4_5SM1004TMEM4LOAD26SM100_TMEM_LOAD_16dp128b4xESY_NSZ_INS10_ILi2ELi4ELi3EEENS12_ILi32EEENSR_INS5_IJS14_SF_EEENS5_IJSF_SB_EEEEEEENS4_17SM75_U32x4_LDSM_NENS4_14SM90_TMA_STOREES24_NS4_17SM90_U32x4_STSM_NENS4_39AutoVectorizingCopyWithAssumedAlignmentILi128EEEEEEvvEEEEvNT_6ParamsE,(.L_x_189 - _ZN7cutlass13device_kernelINS_4gemm6kernel13GemmUniversalIN4cute5tupleIJiiiiEEENS1_10collective13CollectiveMmaINS1_35MainloopSm100TmaUmmaWarpSpecializedILi21ELi2ELi4ENS5_IJNS4_1CILi1EEESB_SB_EEEEENS5_IJNSA_ILi64EEENSA_ILi16EEESE_EEENS_10bfloat16_tENS5_IJSB_llEEESH_SI_NS4_8TiledMMAINS4_8MMA_AtomIJNS4_20SM100_MMA_F16BF16_SSISH_SH_fLi64ELi16ELNS4_4UMMA5MajorE1ELSN_1ELNSM_7ScaleInE0ELSO_0EEEEEENS4_6LayoutISC_NS5_IJNSA_ILi0EEESS_SS_EEEEENS5_IJNS4_10UnderscoreESV_SV_EEEEENS4_13SM90_TMA_LOADENS4_14ComposedLayoutINS4_7SwizzleILi3ELi4ELi3EEENS4_18smem_ptr_flag_bitsILi16EEENSR_INS5_IJSE_NSA_ILi8EEEEEENS5_IJSB_SE_EEEEEEEvNS4_8identityESY_NSZ_INS10_ILi1ELi4ELi3EEES13_NSR_INS5_IJSF_S14_EEENS5_IJSB_SF_EEEEEEEvS19_EENS_8epilogue10collective18CollectiveEpilogueINS1G_23Sm100TmaWarpSpecializedILi2ELi1ELi8ELb1ELb0EEEJSG_NS5_IJNSR_ISE_SB_EENSR_ISF_SB_EEEEEfNS5_IJlSB_lEEEfS1O_NS1G_6fusion15FusionCallbacksIS1K_NS1P_17LinearCombinationIffffLNS_15FloatRoundStyleE2EEESG_S1N_JEEENS4_5SM1004TMEM4LOAD26SM100_TMEM_LOAD_16dp128b4xESY_NSZ_INS10_ILi2ELi4ELi3EEENS12_ILi32EEENSR_INS5_IJS14_SF_EEENS5_IJSF_SB_EEEEEEENS4_17SM75_U32x4_LDSM_NENS4_14SM90_TMA_STOREES24_NS4_17SM90_U32x4_STSM_NENS4_39AutoVectorizingCopyWithAssumedAlignmentILi128EEEEEEvvEEEEvNT_6ParamsE)
        .other          _ZN7cutlass13device_kernelINS_4gemm6kernel13GemmUniversalIN4cute5tupleIJiiiiEEENS1_10collective13CollectiveMmaINS1_35MainloopSm100TmaUmmaWarpSpecializedILi21ELi2ELi4ENS5_IJNS4_1CILi1EEESB_SB_EEEEENS5_IJNSA_ILi64EEENSA_ILi16EEESE_EEENS_10bfloat16_tENS5_IJSB_llEEESH_SI_NS4_8TiledMMAINS4_8MMA_AtomIJNS4_20SM100_MMA_F16BF16_SSISH_SH_fLi64ELi16ELNS4_4UMMA5MajorE1ELSN_1ELNSM_7ScaleInE0ELSO_0EEEEEENS4_6LayoutISC_NS5_IJNSA_ILi0EEESS_SS_EEEEENS5_IJNS4_10UnderscoreESV_SV_EEEEENS4_13SM90_TMA_LOADENS4_14ComposedLayoutINS4_7SwizzleILi3ELi4ELi3EEENS4_18smem_ptr_flag_bitsILi16EEENSR_INS5_IJSE_NSA_ILi8EEEEEENS5_IJSB_SE_EEEEEEEvNS4_8identityESY_NSZ_INS10_ILi1ELi4ELi3EEES13_NSR_INS5_IJSF_S14_EEENS5_IJSB_SF_EEEEEEEvS19_EENS_8epilogue10collective18CollectiveEpilogueINS1G_23Sm100TmaWarpSpecializedILi2ELi1ELi8ELb1ELb0EEEJSG_NS5_IJNSR_ISE_SB_EENSR_ISF_SB_EEEEEfNS5_IJlSB_lEEEfS1O_NS1G_6fusion15FusionCallbacksIS1K_NS1P_17LinearCombinationIffffLNS_15FloatRoundStyleE2EEESG_S1N_JEEENS4_5SM1004TMEM4LOAD26SM100_TMEM_LOAD_16dp128b4xESY_NSZ_INS10_ILi2ELi4ELi3EEENS12_ILi32EEENSR_INS5_IJS14_SF_EEENS5_IJSF_SB_EEEEEEENS4_17SM75_U32x4_LDSM_NENS4_14SM90_TMA_STOREES24_NS4_17SM90_U32x4_STSM_NENS4_39AutoVectorizingCopyWithAssumedAlignmentILi128EEEEEEvvEEEEvNT_6ParamsE,@"STO_CUDA_ENTRY STV_DEFAULT"
_ZN7cutlass13device_kernelINS_4gemm6kernel13GemmUniversalIN4cute5tupleIJiiiiEEENS1_10collective13CollectiveMmaINS1_35MainloopSm100TmaUmmaWarpSpecializedILi21ELi2ELi4ENS5_IJNS4_1CILi1EEESB_SB_EEEEENS5_IJNSA_ILi64EEENSA_ILi16EEESE_EEENS_10bfloat16_tENS5_IJSB_llEEESH_SI_NS4_8TiledMMAINS4_8MMA_AtomIJNS4_20SM100_MMA_F16BF16_SSISH_SH_fLi64ELi16ELNS4_4UMMA5MajorE1ELSN_1ELNSM_7ScaleInE0ELSO_0EEEEEENS4_6LayoutISC_NS5_IJNSA_ILi0EEESS_SS_EEEEENS5_IJNS4_10UnderscoreESV_SV_EEEEENS4_13SM90_TMA_LOADENS4_14ComposedLayoutINS4_7SwizzleILi3ELi4ELi3EEENS4_18smem_ptr_flag_bitsILi16EEENSR_INS5_IJSE_NSA_ILi8EEEEEENS5_IJSB_SE_EEEEEEEvNS4_8identityESY_NSZ_INS10_ILi1ELi4ELi3EEES13_NSR_INS5_IJSF_S14_EEENS5_IJSB_SF_EEEEEEEvS19_EENS_8epilogue10collective18CollectiveEpilogueINS1G_23Sm100TmaWarpSpecializedILi2ELi1ELi8ELb1ELb0EEEJSG_NS5_IJNSR_ISE_SB_EENSR_ISF_SB_EEEEEfNS5_IJlSB_lEEEfS1O_NS1G_6fusion15FusionCallbacksIS1K_NS1P_17LinearCombinationIffffLNS_15FloatRoundStyleE2EEESG_S1N_JEEENS4_5SM1004TMEM4LOAD26SM100_TMEM_LOAD_16dp128b4xESY_NSZ_INS10_ILi2ELi4ELi3EEENS12_ILi32EEENSR_INS5_IJS14_SF_EEENS5_IJSF_SB_EEEEEEENS4_17SM75_U32x4_LDSM_NENS4_14SM90_TMA_STOREES24_NS4_17SM90_U32x4_STSM_NENS4_39AutoVectorizingCopyWithAssumedAlignmentILi128EEEEEEvvEEEEvNT_6ParamsE:
[----:B------:R-:W1:Y:S01]  /*0000*/  LDC R1, c[0x0][0x37c] ;  /* 0x0000df00ff017b82 */ /* 0x000e620000000800 */
[----:B------:R-:W2:Y:S01]  /*0010*/  S2R R65, SR_TID.X ;  /* 0x0000000000417919 */ /* 0x000ea20000002100 */
[----:B------:R-:W3:Y:S01]  /*0020*/  LDCU.64 UR4, c[0x0][0x890] ;  /* 0x00011200ff0477ac */ /* 0x000ee20008000a00 */
[----:B------:R-:W-:Y:S02]  /*0030*/  PRMT R53, RZ, 0x7610, R53 ;  /* 0x00007610ff357816 */ /* 0x000fe40000000035 */
[----:B------:R-:W-:Y:S01]  /*0040*/  ELECT P5, URZ, PT ;  /* 0x0000000000ff782f */ /* 0x000fe200038a0000 */
[----:B------:R-:W4:Y:S01]  /*0050*/  LDCU.64 UR40, c[0x0][0x358] ;  /* 0x00006b00ff2877ac */ /* 0x000f220008000a00 */
[----:B---3--:R-:W-:-:S04]  /*0060*/  UISETP.NE.U32.AND UP0, UPT, UR4, URZ, UPT ;  /* 0x000000ff0400728c */ /* 0x008fc8000bf05070 */
[----:B------:R-:W-:Y:S01]  /*0070*/  UISETP.NE.AND.EX UP0, UPT, UR5, URZ, UPT, UP0 ;  /* 0x000000ff0500728c */ /* 0x000fe2000bf05300 */
[----:B--2---:R-:W-:-:S05]  /*0080*/  SHF.R.U32.HI R58, RZ, 0x5, R65 ;  /* 0x00000005ff3a7819 */ /* 0x004fca0000011641 */
[----:B------:R-:W2:Y:S02]  /*0090*/  SHFL.IDX PT, R0, R58, RZ, 0x1f ;  /* 0x00001fff3a007589 */ /* 0x000ea400000e0000 */
[----:B--2---:R-:W-:Y:S01]  /*00a0*/  R2UR UR8, R0 ;  /* 0x00000000000872ca */ /* 0x004fe200000e0000 */
[----:B-1--4-:R-:W-:-:S14]  /*00b0*/  BRA.U UP0, `(.L_x_0) ;  /* 0x00000001002c7547 */ /* 0x012fdc000b800000 */
[----:B------:R-:W1:Y:S02]  /*00c0*/  LDCU.64 UR6, c[0x0][0x888] ;  /* 0x00011100ff0677ac */ /* 0x000e640008000a00 */
[----:B-1----:R-:W-:-:S04]  /*00d0*/  UISETP.NE.U32.AND UP0, UPT, UR6, URZ, UPT ;  /* 0x000000ff0600728c */ /* 0x002fc8000bf05070 */
[----:B------:R-:W-:-:S09]  /*00e0*/  UISETP.NE.AND.EX UP0, UPT, UR7, URZ, UPT, UP0 ;  /* 0x000000ff0700728c */ /* 0x000fd2000bf05300 */
[----:B------:R-:W-:Y:S05]  /*00f0*/  BRA.U !UP0, `(.L_x_1) ;  /* 0x0000000108107547 */ /* 0x000fea000b800000 */
[----:B------:R-:W1:Y:S02]  /*0100*/  LDC.64 R30, c[0x0][0x888] ;  /* 0x00022200ff1e7b82 */ /* 0x000e640000000a00 */
[----:B-1----:R1:W5:Y:S01]  /*0110*/  LDG.E R30, desc[UR40][R30.64] ;  /* 0x000000281e1e7981 */ /* 0x002362000c1e1900 */
[----:B------:R-:W-:Y:S01]  /*0120*/  HFMA2 R53, -RZ, RZ, 0, 5.9604644775390625e-08 ;  /* 0x00000001ff357431 */ /* 0x000fe200000001ff */
[----:B------:R-:W-:Y:S05]  /*0130*/  BRA `(.L_x_0) ;  /* 0x00000000000c7947 */ /* 0x000fea0003800000 */
.L_x_1:
[----:B------:R-:W1:Y:S01]  /*0140*/  LDCU UR6, c[0x0][0x880] ;  /* 0x00011000ff0677ac */ /* 0x000e620008000800 */
[----:B------:R-:W-:Y:S01]  /*0150*/  HFMA2 R53, -RZ, RZ, 0, 5.9604644775390625e-08 ;  /* 0x00000001ff357431 */ /* 0x000fe200000001ff */
[----:B-1----:R-:W-:-:S07]  /*0160*/  MOV R30, UR6 ;  /* 0x00000006001e7c02 */ /* 0x002fce0008000f00 */
.L_x_0:
[----:B------:R-:W2:Y:S02]  /*0170*/  LDCU.64 UR6, c[0x0][0x8b0] ;  /* 0x00011600ff0677ac */ /* 0x000ea40008000a00 */
[----:B--2---:R-:W-:-:S04]  /*0180*/  UISETP.NE.U32.AND UP0, UPT, UR6, URZ, UPT ;  /* 0x000000ff0600728c */ /* 0x004fc8000bf05070 */
[----:B------:R-:W-:-:S09]  /*0190*/  UISETP.NE.AND.EX UP0, UPT, UR7, URZ, UPT, UP0 ;  /* 0x000000ff0700728c */ /* 0x000fd2000bf05300 */
[----:B------:R-:W-:Y:S05]  /*01a0*/  BRA.U UP0, `(.L_x_2) ;  /* 0x0000000100247547 */ /* 0x000fea000b800000 */
[----:B------:R-:W2:Y:S02]  /*01b0*/  LDCU.64 UR6, c[0x0][0x8a8] ;  /* 0x00011500ff0677ac */ /* 0x000ea40008000a00 */
[----:B--2---:R-:W-:-:S04]  /*01c0*/  UISETP.NE.U32.AND UP0, UPT, UR6, URZ, UPT ;  /* 0x000000ff0600728c */ /* 0x004fc8000bf05070 */
[----:B------:R-:W-:-:S09]  /*01d0*/  UISETP.NE.AND.EX UP0, UPT, UR7, URZ, UPT, UP0 ;  /* 0x000000ff0700728c */ /* 0x000fd2000bf05300 */
[----:B------:R-:W-:Y:S05]  /*01e0*/  BRA.U !UP0, `(.L_x_3) ;  /* 0x00000001080c7547 */ /* 0x000fea000b800000 */
[----:B------:R-:W2:Y:S02]  /*01f0*/  LDC.64 R2, c[0x0][0x8a8] ;  /* 0x00022a00ff027b82 */ /* 0x000ea40000000a00 */
[----:B--2---:R2:W5:Y:S01]  /*0200*/  LDG.E R29, desc[UR40][R2.64] ;  /* 0x00000028021d7981 */ /* 0x004562000c1e1900 */
[----:B------:R-:W-:Y:S05]  /*0210*/  BRA `(.L_x_2) ;  /* 0x0000000000087947 */ /* 0x000fea0003800000 */
.L_x_3:
[----:B------:R-:W2:Y:S02]  /*0220*/  LDCU UR6, c[0x0][0x8a0] ;  /* 0x00011400ff0677ac */ /* 0x000ea40008000800 */
[----:B--2---:R-:W-:Y:S02]  /*0230*/  MOV R29, UR6 ;  /* 0x00000006001d7c02 */ /* 0x004fe40008000f00 */
.L_x_2:
[----:B------:R-:W-:Y:S01]  /*0240*/  IMAD.U32 R0, RZ, RZ, UR8 ;  /* 0x00000008ff007e24 */ /* 0x000fe2000f8e00ff */
[----:B------:R-:W-:Y:S04]  /*0250*/  BSSY.RECONVERGENT B0, `(.L_x_4) ;  /* 0x000000c000007945 */ /* 0x000fe80003800200 */
[C---:B------:R-:W-:Y:S02]  /*0260*/  ISETP.NE.OR P1, PT, R0.reuse, 0x1, !P5 ;  /* 0x000000010000780c */ /* 0x040fe40006f25670 */
[----:B------:R-:W-:-:S11]  /*0270*/  ISETP.NE.OR P0, PT, R0, 0x3, !P5 ;  /* 0x000000030000780c */ /* 0x000fd60006f05670 */
[----:B------:R-:W-:Y:S05]  /*0280*/  @P1 BRA `(.L_x_5) ;  /* 0x0000000000201947 */ /* 0x000fea0003800000 */
[----:B------:R-:W3:Y:S02]  /*0290*/  LDCU.64 UR6, c[0x0][0x348] ;  /* 0x00006900ff0677ac */ /* 0x000ee40008000a00 */
[----:B---3--:R-:W-:Y:S02]  /*02a0*/  UIADD3 UR10, UP1, UPT, UR6, 0x80, URZ ;  /* 0x00000080060a7890 */ /* 0x008fe4000ff3e0ff */
[----:B------:R-:W-:Y:S02]  /*02b0*/  UIADD3 UR6, UP0, UPT, UR6, 0x180, URZ ;  /* 0x0000018006067890 */ /* 0x000fe4000ff1e0ff */
[----:B------:R-:W-:Y:S02]  /*02c0*/  UIADD3.X UR11, UPT, UPT, URZ, UR7, URZ, UP1, !UPT ;  /* 0x00000007ff0b7290 */ /* 0x000fe40008ffe4ff */
[----:B------:R-:W-:-:S07]  /*02d0*/  UIADD3.X UR7, UPT, UPT, URZ, UR7, URZ, UP0, !UPT ;  /* 0x00000007ff077290 */ /* 0x000fce00087fe4ff */
[----:B------:R3:W-:Y:S02]  /*02e0*/  UTMACCTL.PF [UR10] ;  /* 0x000000000a0079b9 */ /* 0x0007e40008040000 */
[----:B------:R3:W-:Y:S02]  /*02f0*/  UTMACCTL.PF [UR6] ;  /* 0x00000000060079b9 */ /* 0x0007e40008040000 */
[----:B---3--:R-:W-:Y:S01]  /*0300*/  NOP ;  /* 0x0000000000007918 */ /* 0x008fe20000000000 */
.L_x_5:
[----:B------:R-:W-:Y:S05]  /*0310*/  BSYNC.RECONVERGENT B0 ;  /* 0x0000000000007941 */ /* 0x000fea0003800200 */
.L_x_4:
[----:B------:R-:W-:Y:S04]  /*0320*/  BSSY.RECONVERGENT B0, `(.L_x_6) ;  /* 0x000000a000007945 */ /* 0x000fe80003800200 */
        /* <DEDUP_REMOVED lines=9> */
.L_x_7:
[----:B------:R-:W-:Y:S05]  /*03c0*/  BSYNC.RECONVERGENT B0 ;  /* 0x0000000000007941 */ /* 0x000fea0003800200 */
.L_x_6:
[----:B------:R-:W3:Y:S01]  /*03d0*/  LDCU.64 UR6, c[0x0][0x888] ;  /* 0x00011100ff0677ac */ /* 0x000ee20008000a00 */
[----:B------:R-:W-:Y:S02]  /*03e0*/  UISETP.EQ.U32.AND UP1, UPT, UR4, URZ, UPT ;  /* 0x000000ff0400728c */ /* 0x000fe4000bf22070 */
[----:B------:R-:W-:Y:S02]  /*03f0*/  UPLOP3.LUT UP2, UPT, UPT, UPT, UPT, 0x80, 0x8 ;  /* 0x000000000008789c */ /* 0x000fe40003f4f070 */
[----:B---3--:R-:W-:-:S04]  /*0400*/  UISETP.NE.U32.AND UP0, UPT, UR6, URZ, UPT ;  /* 0x000000ff0600728c */ /* 0x008fc8000bf05070 */
[----:B------:R-:W-:-:S04]  /*0410*/  UISETP.NE.AND.EX UP0, UPT, UR7, URZ, UPT, UP0 ;  /* 0x000000ff0700728c */ /* 0x000fc8000bf05300 */
[----:B------:R-:W-:-:S04]  /*0420*/  UISETP.EQ.OR.EX UP3, UPT, UR5, URZ, !UP0, UP1 ;  /* 0x000000ff0500728c */ /* 0x000fc8000c762710 */
[----:B------:R-:W-:-:S05]  /*0430*/  UP2UR UR46, UPR, URZ, 0x8 ;  /* 0x00000008ff2e7883 */ /* 0x000fca0008000000 */
[----:B------:R-:W-:Y:S07]  /*0440*/  BRA.U !UP3, `(.L_x_8) ;  /* 0x000000010b207547 */ /* 0x000fee000b800000 */
[----:B------:R-:W-:Y:S01]  /*0450*/  UISETP.NE.U32.AND UP2, UPT, UR4, URZ, UPT ;  /* 0x000000ff0400728c */ /* 0x000fe2000bf45070 */
[----:B-----5:R-:W-:Y:S01]  /*0460*/  FSETP.NEU.AND P0, PT, R30, RZ, PT ;  /* 0x000000ff1e00720b */ /* 0x020fe20003f0d000 */
[----:B------:R-:W-:Y:S02]  /*0470*/  USEL UR4, URZ, 0xffffffff, UP0 ;  /* 0xffffffffff047887 */ /* 0x000fe40008000000 */
[----:B------:R-:W-:-:S10]  /*0480*/  UISETP.NE.AND.EX UP2, UPT, UR5, URZ, UPT, UP2 ;  /* 0x000000ff0500728c */ /* 0x000fd4000bf45320 */
[----:B------:R-:W-:Y:S01]  /*0490*/  VOTEU.ANY UP1, P0 ;  /* 0x0000000000ff7886 */ /* 0x000fe20000020100 */
[----:B------:R-:W-:-:S04]  /*04a0*/  @!UP2 USEL UR4, URZ, 0xffffffff, UP1 ;  /* 0xffffffffff04a887 */ /* 0x000fc80008800000 */
[----:B------:R-:W-:-:S04]  /*04b0*/  ULOP3.LUT UR4, UR4, 0x1, URZ, 0xc0, !UPT ;  /* 0x0000000104047892 */ /* 0x000fc8000f8ec0ff */
[----:B------:R-:W-:-:S11]  /*04c0*/  UISETP.NE.U32.AND UP2, UPT, UR4, 0x1, UPT ;  /* 0x000000010400788c */ /* 0x000fd6000bf45070 */
.L_x_8:
[----:B--2---:R-:W2:Y:S01]  /*04d0*/  SHFL.IDX PT, R2, R58, RZ, 0x1f ;  /* 0x00001fff3a027589 */ /* 0x004ea200000e0000 */
[----:B------:R-:W-:-:S04]  /*04e0*/  UISETP.NE.AND UP1, UPT, UR8, 0x2, UPT ;  /* 0x000000020800788c */ /* 0x000fc8000bf25270 */
[----:B------:R-:W-:Y:S01]  /*04f0*/  USEL UR6, URZ, 0x1, UP1 ;  /* 0x00000001ff067887 */ /* 0x000fe20008800000 */
[----:B--2---:R-:W-:-:S13]  /*0500*/  ISETP.NE.AND P0, PT, R2, RZ, PT ;  /* 0x000000ff0200720c */ /* 0x004fda0003f05270 */
[----:B------:R-:W-:Y:S05]  /*0510*/  @P0 BRA `(.L_x_9) ;  /* 0x0000000000dc0947 */ /* 0x000fea0003800000 */
[----:B------:R-:W-:Y:S01]  /*0520*/  ELECT P0, URZ, PT ;  /* 0x0000000000ff782f */ /* 0x000fe20003800000 */
[----:B------:R-:W-:-:S12]  /*0530*/  BSSY.RECONVERGENT B0, `(.L_x_9) ;  /* 0x0000035000007945 */ /* 0x000fd80003800200 */
[----:B------:R-:W-:Y:S05]  /*0540*/  @!P0 BRA `(.L_x_10) ;  /* 0x0000000000cc8947 */ /* 0x000fea0003800000 */
[----:B------:R-:W2:Y:S01]  /*0550*/  S2UR UR5, SR_CgaCtaId ;  /* 0x00000000000579c3 */ /* 0x000ea20000008800 */
[----:B------:R-:W-:Y:S01]  /*0560*/  UMOV UR7, 0x400 ;  /* 0x0000040000077882 */ /* 0x000fe20000000000 */
[----:B------:R-:W-:Y:S02]  /*0570*/  UMOV UR4, 0x1 ;  /* 0x0000000100047882 */ /* 0x000fe40000000000 */
[----:B------:R-:W-:-:S04]  /*0580*/  UIADD3 UR10, UPT, UPT, -UR4, 0x100000, URZ ;  /* 0x00100000040a7890 */ /* 0x000fc8000fffe1ff */
[----:B------:R-:W-:Y:S02]  /*0590*/  USHF.L.U32 UR11, UR10, 0xb, URZ ;  /* 0x0000000b0a0b7899 */ /* 0x000fe400080006ff */
[----:B------:R-:W-:Y:S02]  /*05a0*/  USHF.L.U32 UR10, UR10, 0x1, URZ ;  /* 0x000000010a0a7899 */ /* 0x000fe400080006ff */
[----:B--2---:R-:W-:Y:S01]  /*05b0*/  ULEA UR5, UR5, UR7, 0x18 ;  /* 0x0000000705057291 */ /* 0x004fe2000f8ec0ff */
[----:B------:R-:W2:Y:S11]  /*05c0*/  FENCE.VIEW.ASYNC.S ;  /* 0x00000000000073c6 */ /* 0x000eb60000000000 */
[----:B--2---:R2:W3:Y:S01]  /*05d0*/  SYNCS.EXCH.64 URZ, [UR5], UR10 ;  /* 0x0000000a05ff75b2 */ /* 0x0044e20008000100 */
[----:B------:R2:W4:Y:S01]  /*05e0*/  SYNCS.EXCH.64 URZ, [UR5+0xa8], UR10 ;  /* 0x0000a80a05ff75b2 */ /* 0x0005220008000100 */
[----:B------:R2:W1:Y:S01]  /*05f0*/  SYNCS.EXCH.64 URZ, [UR5+0x8], UR10 ;  /* 0x0000080a05ff75b2 */ /* 0x0004620008000100 */
        /* <DEDUP_REMOVED lines=38> */
[----:B------:R2:W1:Y:S02]  /*0860*/  SYNCS.EXCH.64 URZ, [UR5+0x148], UR10 ;  /* 0x0001480a05ff75b2 */ /* 0x0004640008000100 */
[----:B--234-:R-:W-:Y:S01]  /*0870*/  NOP ;  /* 0x0000000000007918 */ /* 0x01cfe20000000000 */
.L_x_10:
[----:B------:R-:W-:Y:S05]  /*0880*/  BSYNC.RECONVERGENT B0 ;  /* 0x0000000000007941 */ /* 0x000fea0003800200 */
.L_x_9:
[----:B------:R-:W2:Y:S01]  /*0890*/  SHFL.IDX PT, R2, R58, RZ, 0x1f ;  /* 0x00001fff3a027589 */ /* 0x000ea200000e0000 */
[----:B------:R-:W-:Y:S01]  /*08a0*/  NOP ;  /* 0x0000000000007918 */ /* 0x000fe20000000000 */
[----:B--2---:R-:W-:-:S13]  /*08b0*/  ISETP.NE.AND P0, PT, R2, 0x1, PT ;  /* 0x000000010200780c */ /* 0x004fda0003f05270 */
[----:B------:R-:W-:Y:S05]  /*08c0*/  @P0 BRA `(.L_x_11) ;  /* 0x0000000000480947 */ /* 0x000fea0003800000 */
[----:B------:R-:W2:Y:S01]  /*08d0*/  S2UR UR7, SR_CgaCtaId ;  /* 0x00000000000779c3 */ /* 0x000ea20000008800 */
[----:B------:R-:W-:Y:S01]  /*08e0*/  UMOV UR9, 0x400 ;  /* 0x0000040000097882 */ /* 0x000fe20000000000 */
[----:B------:R-:W-:Y:S01]  /*08f0*/  UMOV UR5, 0x20 ;  /* 0x0000002000057882 */ /* 0x000fe20000000000 */
[----:B------:R-:W-:Y:S01]  /*0900*/  UMOV UR4, 0x80 ;  /* 0x0000008000047882 */ /* 0x000fe20000000000 */
[----:B------:R-:W-:-:S04]  /*0910*/  UIADD3 UR10, UPT, UPT, -UR5, 0x100000, URZ ;  /* 0x00100000050a7890 */ /* 0x000fc8000fffe1ff */
[----:B------:R-:W-:Y:S02]  /*0920*/  USHF.L.U32 UR11, UR10, 0xb, URZ ;  /* 0x0000000b0a0b7899 */ /* 0x000fe400080006ff */
[----:B------:R-:W-:Y:S02]  /*0930*/  USHF.L.U32 UR10, UR10, 0x1, URZ ;  /* 0x000000010a0a7899 */ /* 0x000fe400080006ff */
[----:B------:R-:W-:-:S04]  /*0940*/  UIADD3 UR4, UPT, UPT, -UR4, 0x100000, URZ ;  /* 0x0010000004047890 */ /* 0x000fc8000fffe1ff */
[----:B------:R-:W-:Y:S02]  /*0950*/  USHF.L.U32 UR5, UR4, 0xb, URZ ;  /* 0x0000000b04057899 */ /* 0x000fe400080006ff */
[----:B------:R-:W-:Y:S01]  /*0960*/  USHF.L.U32 UR4, UR4, 0x1, URZ ;  /* 0x0000000104047899 */ /* 0x000fe200080006ff */
[----:B------:R-:W-:Y:S01]  /*0970*/  ELECT P0, URZ, PT ;  /* 0x0000000000ff782f */ /* 0x000fe20003800000 */
[----:B--2---:R-:W-:Y:S01]  /*0980*/  ULEA UR7, UR7, UR9, 0x18 ;  /* 0x0000000907077291 */ /* 0x004fe2000f8ec0ff */
[----:B------:R-:W2:Y:S11]  /*0990*/  FENCE.VIEW.ASYNC.S ;  /* 0x00000000000073c6 */ /* 0x000eb60000000000 */
[----:B--2---:R2:W3:Y:S01]  /*09a0*/  SYNCS.EXCH.64 URZ, [UR7+0x150], UR10 ;  /* 0x0001500a07ff75b2 */ /* 0x0044e20008000100 */
[----:B------:R2:W4:Y:S01]  /*09b0*/  SYNCS.EXCH.64 URZ, [UR7+0x160], UR4 ;  /* 0x0001600407ff75b2 */ /* 0x0005220008000100 */
[----:B------:R2:W1:Y:S01]  /*09c0*/  SYNCS.EXCH.64 URZ, [UR7+0x158], UR10 ;  /* 0x0001580a07ff75b2 */ /* 0x0004620008000100 */
[----:B------:R2:W1:Y:S01]  /*09d0*/  SYNCS.EXCH.64 URZ, [UR7+0x168], UR4 ;  /* 0x0001680407ff75b2 */ /* 0x0004620008000100 */
[----:B------:R-:W-:Y:S01]  /*09e0*/  NOP ;  /* 0x0000000000007918 */ /* 0x000fe20000000000 */
.L_x_11:
[----:B------:R-:W2:Y:S01]  /*09f0*/  SHFL.IDX PT, R2, R58, RZ, 0x1f ;  /* 0x00001fff3a027589 */ /* 0x000ea200000e0000 */
[----:B------:R-:W-:Y:S01]  /*0a00*/  NOP ;  /* 0x0000000000007918 */ /* 0x000fe20000000000 */
[----:B--2---:R-:W-:-:S13]  /*0a10*/  ISETP.NE.AND P0, PT, R2, 0x3, PT ;  /* 0x000000030200780c */ /* 0x004fda0003f05270 */
[----:B------:R-:W-:Y:S05]  /*0a20*/  @P0 BRA `(.L_x_12) ;  /* 0x0000000000300947 */ /* 0x000fea0003800000 */
[----:B------:R-:W2:Y:S01]  /*0a30*/  S2UR UR5, SR_CgaCtaId ;  /* 0x00000000000579c3 */ /* 0x000ea20000008800 */
[----:B------:R-:W-:Y:S01]  /*0a40*/  UMOV UR7, 0x400 ;  /* 0x0000040000077882 */ /* 0x000fe20000000000 */
[----:B------:R-:W-:Y:S01]  /*0a50*/  UMOV UR4, 0x20 ;  /* 0x0000002000047882 */ /* 0x000fe20000000000 */
[----:B------:R-:W-:Y:S01]  /*0a60*/  ELECT P0, URZ, PT ;  /* 0x0000000000ff782f */ /* 0x000fe20003800000 */
[----:B------:R-:W-:-:S04]  /*0a70*/  UIADD3 UR10, UPT, UPT, -UR4, 0x100000, URZ ;  /* 0x00100000040a7890 */ /* 0x000fc8000fffe1ff */
[----:B------:R-:W-:Y:S02]  /*0a80*/  USHF.L.U32 UR11, UR10, 0xb, URZ ;  /* 0x0000000b0a0b7899 */ /* 0x000fe400080006ff */
[----:B------:R-:W-:Y:S02]  /*0a90*/  USHF.L.U32 UR10, UR10, 0x1, URZ ;  /* 0x000000010a0a7899 */ /* 0x000fe400080006ff */
[----:B--2---:R-:W-:Y:S01]  /*0aa0*/  ULEA UR5, UR5, UR7, 0x18 ;  /* 0x0000000705057291 */ /* 0x004fe2000f8ec0ff */
[----:B------:R-:W2:Y:S11]  /*0ab0*/  FENCE.VIEW.ASYNC.S ;  /* 0x00000000000073c6 */ /* 0x000eb60000000000 */
[----:B--2---:R2:W1:Y:S01]  /*0ac0*/  SYNCS.EXCH.64 URZ, [UR5+0x170], UR10 ;  /* 0x0001700a05ff75b2 */ /* 0x0044620008000100 */
[----:B------:R2:W1:Y:S01]  /*0ad0*/  SYNCS.EXCH.64 URZ, [UR5+0x178], UR10 ;  /* 0x0001780a05ff75b2 */ /* 0x0004620008000100 */
[----:B------:R-:W-:Y:S01]  /*0ae0*/  NOP ;  /* 0x0000000000007918 */ /* 0x000fe20000000000 */
.L_x_12:
[----:B------:R-:W3:Y:S01]  /*0af0*/  SHFL.IDX PT, R2, R58, RZ, 0x1f ;  /* 0x00001fff3a027589 */ /* 0x000ee200000e0000 */
[----:B------:R-:W-:Y:S01]  /*0b00*/  NOP ;  /* 0x0000000000007918 */ /* 0x000fe20000000000 */
[----:B---3--:R-:W-:-:S13]  /*0b10*/  ISETP.NE.AND P0, PT, R2, 0x4, PT ;  /* 0x000000040200780c */ /* 0x008fda0003f05270 */
[----:B------:R-:W-:Y:S05]  /*0b20*/  @P0 BRA `(.L_x_13) ;  /* 0x00000000004c0947 */ /* 0x000fea0003800000 */
[----:B--2---:R-:W2:Y:S01]  /*0b30*/  S2UR UR5, SR_CgaCtaId ;  /* 0x00000000000579c3 */ /* 0x004ea20000008800 */
[----:B------:R-:W-:Y:S01]  /*0b40*/  UMOV UR9, 0x100 ;  /* 0x0000010000097882 */ /* 0x000fe20000000000 */
[----:B------:R-:W-:Y:S01]  /*0b50*/  UMOV UR7, 0x400 ;  /* 0x0000040000077882 */ /* 0x000fe20000000000 */
[----:B------:R-:W-:Y:S01]  /*0b60*/  USEL UR9, UR9, 0xe0, UP2 ;  /* 0x000000e009097887 */ /* 0x000fe20009000000 */
[----:B------:R-:W-:Y:S01]  /*0b70*/  UMOV UR4, 0x1 ;  /* 0x0000000100047882 */ /* 0x000fe20000000000 */
[----:B------:R-:W-:Y:S01]  /*0b80*/  ELECT P0, URZ, PT ;  /* 0x0000000000ff782f */ /* 0x000fe20003800000 */
[----:B------:R-:W-:-:S04]  /*0b90*/  UIADD3 UR10, UPT, UPT, -UR4, 0x100000, URZ ;  /* 0x00100000040a7890 */ /* 0x000fc8000fffe1ff */
[----:B------:R-:W-:Y:S02]  /*0ba0*/  USHF.L.U32 UR11, UR10, 0xb, URZ ;  /* 0x0000000b0a0b7899 */ /* 0x000fe400080006ff */
[----:B------:R-:W-:Y:S02]  /*0bb0*/  USHF.L.U32 UR10, UR10, 0x1, URZ ;  /* 0x000000010a0a7899 */ /* 0x000fe400080006ff */
[----:B------:R-:W-:-:S04]  /*0bc0*/  UIADD3 UR12, UPT, UPT, -UR9, 0x100000, URZ ;  /* 0x00100000090c7890 */ /* 0x000fc8000fffe1ff */
[----:B------:R-:W-:Y:S02]  /*0bd0*/  USHF.L.U32 UR13, UR12, 0xb, URZ ;  /* 0x0000000b0c0d7899 */ /* 0x000fe400080006ff */
[----:B------:R-:W-:Y:S02]  /*0be0*/  USHF.L.U32 UR12, UR12, 0x1, URZ ;  /* 0x000000010c0c7899 */ /* 0x000fe400080006ff */
[----:B--2---:R-:W-:Y:S01]  /*0bf0*/  ULEA UR5, UR5, UR7, 0x18 ;  /* 0x0000000705057291 */ /* 0x004fe2000f8ec0ff */
[----:B------:R-:W2:Y:S11]  /*0c00*/  FENCE.VIEW.ASYNC.S ;  /* 0x00000000000073c6 */ /* 0x000eb60000000000 */
[----:B--2---:R3:W2:Y:S01]  /*0c10*/  SYNCS.EXCH.64 URZ, [UR5+0x180], UR10 ;  /* 0x0001800a05ff75b2 */ /* 0x0046a20008000100 */
[----:B------:R3:W1:Y:S01]  /*0c20*/  SYNCS.EXCH.64 URZ, [UR5+0x190], UR12 ;  /* 0x0001900c05ff75b2 */ /* 0x0006620008000100 */
[----:B------:R3:W1:Y:S01]  /*0c30*/  SYNCS.EXCH.64 URZ, [UR5+0x188], UR10 ;  /* 0x0001880a05ff75b2 */ /* 0x0006620008000100 */
[----:B------:R3:W1:Y:S02]  /*0c40*/  SYNCS.EXCH.64 URZ, [UR5+0x198], UR12 ;  /* 0x0001980c05ff75b2 */ /* 0x0006640008000100 */
[----:B---3--:R-:W-:Y:S01]  /*0c50*/  NOP ;  /* 0x0000000000007918 */ /* 0x008fe20000000000 */
.L_x_13:
[----:B------:R-:W3:Y:S01]  /*0c60*/  SHFL.IDX PT, R2, R58, RZ, 0x1f ;  /* 0x00001fff3a027589 */ /* 0x000ee200000e0000 */
[----:B------:R-:W-:Y:S01]  /*0c70*/  NOP ;  /* 0x0000000000007918 */ /* 0x000fe20000000000 */
[----:B---3--:R-:W-:-:S13]  /*0c80*/  ISETP.NE.AND P0, PT, R2, 0x5, PT ;  /* 0x000000050200780c */ /* 0x008fda0003f05270 */
[----:B------:R-:W-:Y:S05]  /*0c90*/  @P0 BRA `(.L_x_14) ;  /* 0x0000000000580947 */ /* 0x000fea0003800000 */
[----:B------:R-:W3:Y:S01]  /*0ca0*/  S2UR UR7, SR_CgaCtaId ;  /* 0x00000000000779c3 */ /* 0x000ee20000008800 */
[----:B------:R-:W-:Y:S01]  /*0cb0*/  UMOV UR9, 0x400 ;  /* 0x0000040000097882 */ /* 0x000fe20000000000 */
[----:B--2---:R-:W-:Y:S01]  /*0cc0*/  UMOV UR5, 0x1 ;  /* 0x0000000100057882 */ /* 0x004fe20000000000 */
        /* <DEDUP_REMOVED lines=8> */
[----:B---3--:R-:W-:Y:S01]  /*0d50*/  ULEA UR7, UR7, UR9, 0x18 ;  /* 0x0000000907077291 */ /* 0x008fe2000f8ec0ff */
[----:B------:R-:W2:Y:S11]  /*0d60*/  FENCE.VIEW.ASYNC.S ;  /* 0x00000000000073c6 */ /* 0x000eb60000000000 */
[----:B--2---:R3:W2:Y:S01]  /*0d70*/  SYNCS.EXCH.64 URZ, [UR7+0x1a0], UR10 ;  /* 0x0001a00a07ff75b2 */ /* 0x0046a20008000100 */
[----:B------:R3:W1:Y:S01]  /*0d80*/  SYNCS.EXCH.64 URZ, [UR7+0x1c0], UR4 ;  /* 0x0001c00407ff75b2 */ /* 0x0006620008000100 */
[----:B------:R3:W1:Y:S01]  /*0d90*/  SYNCS.EXCH.64 URZ, [UR7+0x1a8], UR10 ;  /* 0x0001a80a07ff75b2 */ /* 0x0006620008000100 */
[----:B------:R3:W1:Y:S01]  /*0da0*/  SYNCS.EXCH.64 URZ, [UR7+0x1c8], UR4 ;  /* 0x0001c80407ff75b2 */ /* 0x0006620008000100 */
[----:B------:R3:W1:Y:S01]  /*0db0*/  SYNCS.EXCH.64 URZ, [UR7+0x1b0], UR10 ;  /* 0x0001b00a07ff75b2 */ /* 0x0006620008000100 */
[----:B------:R3:W1:Y:S01]  /*0dc0*/  SYNCS.EXCH.64 URZ, [UR7+0x1d0], UR4 ;  /* 0x0001d00407ff75b2 */ /* 0x0006620008000100 */
[----:B------:R3:W1:Y:S01]  /*0dd0*/  SYNCS.EXCH.64 URZ, [UR7+0x1b8], UR10 ;  /* 0x0001b80a07ff75b2 */ /* 0x0006620008000100 */
[----:B------:R3:W1:Y:S02]  /*0de0*/  SYNCS.EXCH.64 URZ, [UR7+0x1d8], UR4 ;  /* 0x0001d80407ff75b2 */ /* 0x0006640008000100 */
[----:B---3--:R-:W-:Y:S01]  /*0df0*/  NOP ;  /* 0x0000000000007918 */ /* 0x008fe20000000000 */
.L_x_14:
[----:B------:R-:W3:Y:S01]  /*0e00*/  SHFL.IDX PT, R2, R58, RZ, 0x1f ;  /* 0x00001fff3a027589 */ /* 0x000ee200000e0000 */
[----:B------:R-:W-:Y:S01]  /*0e10*/  NOP ;  /* 0x0000000000007918 */ /* 0x000fe20000000000 */
[----:B---3--:R-:W-:-:S13]  /*0e20*/  ISETP.NE.AND P0, PT, R2, 0x3, PT ;  /* 0x000000030200780c */ /* 0x008fda0003f05270 */
[----:B------:R-:W-:Y:S05]  /*0e30*/  @P0 BRA `(.L_x_15) ;  /* 0x0000000000380947 */ /* 0x000fea0003800000 */
[----:B--2---:R-:W2:Y:S01]  /*0e40*/  S2UR UR5, SR_CgaCtaId ;  /* 0x00000000000579c3 */ /* 0x004ea20000008800 */
        /* <DEDUP_REMOVED lines=13> */
.L_x_15:
[----:B--2---:R-:W2:Y:S01]  /*0f20*/  S2UR UR5, SR_CTAID.X ;  /* 0x00000000000579c3 */ /* 0x004ea20000002500 */
[----:B------:R-:W-:-:S05]  /*0f30*/  CS2R.32 R52, SR_CgaSize ;  /* 0x0000000000347805 */ /* 0x000fca0000008a00 */
[----:B------:R-:W-:-:S05]  /*0f40*/  IMAD R52, R52, -0xa0, RZ ;  /* 0xffffff6034347824 */ /* 0x000fca00078e02ff */
[----:B------:R-:W-:-:S14]  /*0f50*/  R2UR UR9, R52 ;  /* 0x00000000340972ca */ /* 0x000fdc00000e0000 */
[----:B------:R-:W3:Y:S01]  /*0f60*/  LDCU UR9, c[0x0][UR9+0x2b0] ;  /* 0x00005600090977ac */ /* 0x000ee20008000800 */
[----:B------:R-:W-:Y:S01]  /*0f70*/  NOP ;  /* 0x0000000000007918 */ /* 0x000fe20000000000 */
[----:B------:R-:W-:-:S05]  /*0f80*/  CS2R.32 R52, SR_CgaSize ;  /* 0x0000000000347805 */ /* 0x000fca0000008a00 */
[----:B------:R-:W-:-:S05]  /*0f90*/  IMAD R52, R52, -0xa0, RZ ;  /* 0xffffff6034347824 */ /* 0x000fca00078e02ff */
[----:B------:R-:W-:-:S14]  /*0fa0*/  R2UR UR7, R52 ;  /* 0x00000000340772ca */ /* 0x000fdc00000e0000 */
[----:B------:R-:W4:Y:S01]  /*0fb0*/  LDCU UR7, c[0x0][UR7+0x2b4] ;  /* 0x00005680070777ac */ /* 0x000f220008000800 */
[----:B------:R-:W1:Y:S08]  /*0fc0*/  S2UR UR4, SR_CTAID.Y ;  /* 0x00000000000479c3 */ /* 0x000e700000002600 */
[----:B------:R-:W4:Y:S01]  /*0fd0*/  LDC R10, c[0x0][0xb24] ;  /* 0x0002c900ff0a7b82 */ /* 0x000f220000000800 */
[----:B--2---:R-:W-:-:S02]  /*0fe0*/  I2FP.F32.U32 R50, UR5 ;  /* 0x0000000500327c45 */ /* 0x004fc40008201000 */
[----:B------:R-:W-:-:S05]  /*0ff0*/  CS2R.32 R3, SR_CgaSize ;  /* 0x0000000000037805 */ /* 0x000fca0000008a00 */
[----:B------:R-:W-:-:S06]  /*1000*/  IMAD R3, R3, -0xa0, RZ ;  /* 0xffffff6003037824 */ /* 0x000fcc00078e02ff */
[----:B------:R-:W2:Y:S01]  /*1010*/  LDC R3, c[0x0][R3+0x2a0] ;  /* 0x0000a80003037b82 */ /* 0x000ea20000000800 */
[----:B------:R-:W-:Y:S01]  /*1020*/  MOV R52, UR5 ;  /* 0x0000000500347c02 */ /* 0x000fe20008000f00 */
[----:B---3--:R-:W-:Y:S01]  /*1030*/  FMUL R50, R50, UR9 ;  /* 0x0000000932327c20 */ /* 0x008fe20008400000 */
[----:B-1----:R-:W-:Y:S02]  /*1040*/  I2FP.F32.U32 R31, UR4 ;  /* 0x00000004001f7c45 */ /* 0x002fe40008201000 */
[----:B------:R-:W-:-:S05]  /*1050*/  CS2R.32 R2, SR_CgaSize ;  /* 0x0000000000027805 */ /* 0x000fca0000008a00 */
[----:B------:R-:W-:-:S06]  /*1060*/  IMAD R2, R2, -0xa0, RZ ;  /* 0xffffff6002027824 */ /* 0x000fcc00078e02ff */
[----:B------:R-:W1:Y:S01]  /*1070*/  LDC R2, c[0x0][R2+0x2a4] ;  /* 0x0000a90002027b82 */ /* 0x000e620000000800 */
[----:B------:R-:W-:Y:S01]  /*1080*/  MOV R51, UR4 ;  /* 0x0000000400337c02 */ /* 0x000fe20008000f00 */
[----:B------:R-:W3:Y:S01]  /*1090*/  F2I.U32.TRUNC.NTZ R50, R50 ;  /* 0x0000003200327305 */ /* 0x000ee2000020f000 */
[----:B----4-:R-:W-:-:S05]  /*10a0*/  FMUL R31, R31, UR7 ;  /* 0x000000071f1f7c20 */ /* 0x010fca0008400000 */
[----:B------:R-:W-:Y:S01]  /*10b0*/  BAR.SYNC.DEFER_BLOCKING 0x0 ;  /* 0x0000000000007b1d */ /* 0x000fe20000010000 */
[----:B------:R-:W-:-:S05]  /*10c0*/  ISETP.GE.AND P0, PT, R10, 0x1, PT ;  /* 0x000000010a00780c */ /* 0x000fca0003f06270 */
[----:B------:R-:W4:Y:S02]  /*10d0*/  F2I.U32.TRUNC.NTZ R31, R31 ;  /* 0x0000001f001f7305 */ /* 0x000f24000020f000 */
[----:B------:R-:W1:Y:S01]  /*10e0*/  S2UR UR36, SR_CTAID.Z ;  /* 0x00000000002479c3 */ /* 0x000e620000002700 */
[----:B---3--:R-:W-:-:S05]  /*10f0*/  IADD3 R50, PT, PT, -R50, RZ, RZ ;  /* 0x000000ff32327210 */ /* 0x008fca0007ffe1ff */
[----:B--2---:R-:W-:Y:S01]  /*1100*/  IMAD R50, R3, R50, UR5 ;  /* 0x0000000503327e24 */ /* 0x004fe2000f8e0232 */
[----:B----4-:R-:W-:-:S05]  /*1110*/  IADD3 R31, PT, PT, -R31, RZ, RZ ;  /* 0x000000ff1f1f7210 */ /* 0x010fca0007ffe1ff */
[----:B-1----:R-:W-:Y:S01]  /*1120*/  IMAD R31, R2, R31, UR4 ;  /* 0x00000004021f7e24 */ /* 0x002fe2000f8e021f */
[----:B------:R-:W-:Y:S06]  /*1130*/  @!P0 BRA `(.L_x_16) ;  /* 0x0000000000b88947 */ /* 0x000fec0003800000 */
[----:B------:R-:W1:Y:S01]  /*1140*/  LDC.64 R4, c[0x0][0xb18] ;  /* 0x0002c600ff047b82 */ /* 0x000e620000000a00 */
[----:B------:R-:W-:-:S07]  /*1150*/  ISETP.NE.AND P0, PT, R10, 0x1, PT ;  /* 0x000000010a00780c */ /* 0x000fce0003f05270 */
[----:B------:R-:W2:Y:S08]  /*1160*/  LDC R9, c[0x0][0xb0c] ;  /* 0x0002c300ff097b82 */ /* 0x000eb00000000800 */
[----:B------:R-:W3:Y:S08]  /*1170*/  LDC R12, c[0x0][0x370] ;  /* 0x0000dc00ff0c7b82 */ /* 0x000ef00000000800 */
[----:B------:R-:W4:Y:S01]  /*1180*/  LDC R11, c[0x0][0x374] ;  /* 0x0000dd00ff0b7b82 */ /* 0x000f220000000800 */
[----:B-1----:R-:W-:-:S07]  /*1190*/  ISETP.NE.AND P1, PT, R4, 0x1, PT ;  /* 0x000000010400780c */ /* 0x002fce0003f25270 */
[----:B------:R-:W3:Y:S01]  /*11a0*/  LDC.64 R6, c[0x0][0xb10] ;  /* 0x0002c400ff067b82 */ /* 0x000ee20000000a00 */
[----:B--2---:R-:W-:-:S07]  /*11b0*/  ISETP.NE.AND P2, PT, R9, 0x1, PT ;  /* 0x000000010900780c */ /* 0x004fce0003f45270 */
[----:B------:R-:W1:Y:S08]  /*11c0*/  LDC R8, c[0x0][0xb20] ;  /* 0x0002c800ff087b82 */ /* 0x000e700000000800 */
[----:B------:R-:W2:Y:S01]  /*11d0*/  LDC.64 R2, c[0x0][0xb28] ;  /* 0x0002ca00ff027b82 */ /* 0x000ea20000000a00 */
[----:B----4-:R-:W-:-:S04]  /*11e0*/  IMAD.HI.U32 R13, R11, R5, RZ ;  /* 0x000000050b0d7227 */ /* 0x010fc800078e00ff */
[----:B------:R-:W-:-:S04]  /*11f0*/  IMAD.HI.U32 R5, R51, R5, RZ ;  /* 0x0000000533057227 */ /* 0x000fc800078e00ff */
[----:B---3--:R-:W-:-:S05]  /*1200*/  IMAD.HI.U32 R14, R12, R6, RZ ;  /* 0x000000060c0e7227 */ /* 0x008fca00078e00ff */
[-C--:B------:R-:W-:Y:S01]  /*1210*/  @P2 SHF.R.U32.HI R12, RZ, R7.reuse, R14 ;  /* 0x00000007ff0c2219 */ /* 0x080fe2000001160e */
[C---:B------:R-:W-:Y:S01]  /*1220*/  IMAD.HI.U32 R14, R52.reuse, R6, RZ ;  /* 0x00000006340e7227 */ /* 0x040fe200078e00ff */
[-C--:B-1----:R-:W-:Y:S02]  /*1230*/  @P1 SHF.R.U32.HI R11, RZ, R8.reuse, R13 ;  /* 0x00000008ff0b1219 */ /* 0x082fe4000001160d */
[----:B------:R-:W-:Y:S02]  /*1240*/  SHF.R.U32.HI R5, RZ, R8, R5 ;  /* 0x00000008ff057219 */ /* 0x000fe40000011605 */
[----:B------:R-:W-:Y:S02]  /*1250*/  SHF.R.U32.HI R14, RZ, R7, R14 ;  /* 0x00000007ff0e7219 */ /* 0x000fe4000001160e */
[----:B------:R-:W-:Y:S01]  /*1260*/  SEL R5, R51, R5, !P1 ;  /* 0x0000000533057207 */ /* 0x000fe20004800000 */
[----:B--2---:R-:W-:Y:S01]  /*1270*/  IMAD.HI.U32 R13, R11, R2, RZ ;  /* 0x000000020b0d7227 */ /* 0x004fe200078e00ff */
[----:B------:R-:W-:-:S03]  /*1280*/  SEL R14, R52, R14, !P2 ;  /* 0x0000000e340e7207 */ /* 0x000fc60005000000 */
[----:B------:R-:W-:Y:S01]  /*1290*/  IMAD.HI.U32 R6, R12, R2, RZ ;  /* 0x000000020c067227 */ /* 0x000fe200078e00ff */
[----:B------:R-:W-:-:S04]  /*12a0*/  @P0 SHF.R.U32.HI R11, RZ, R3, R13 ;  /* 0x00000003ff0b0219 */ /* 0x000fc8000001160d */
[----:B------:R-:W-:Y:S01]  /*12b0*/  @P0 SHF.R.U32.HI R12, RZ, R3, R6 ;  /* 0x00000003ff0c0219 */ /* 0x000fe20000011606 */
[----:B------:R-:W-:-:S04]  /*12c0*/  IMAD R11, R11, R10, RZ ;  /* 0x0000000a0b0b7224 */ /* 0x000fc800078e02ff */
[----:B------:R-:W-:Y:S01]  /*12d0*/  IMAD R6, R12, R10, RZ ;  /* 0x0000000a0c067224 */ /* 0x000fe200078e02ff */
[----:B------:R-:W-:-:S04]  /*12e0*/  ISETP.GE.AND P1, PT, R5, R11, PT ;  /* 0x0000000b0500720c */ /* 0x000fc80003f26270 */
[----:B------:R-:W-:Y:S01]  /*12f0*/  ISETP.GE.OR P1, PT, R14, R6, P1 ;  /* 0x000000060e00720c */ /* 0x000fe20000f26670 */
[----:B------:R-:W-:-:S05]  /*1300*/  IMAD.HI.U32 R6, R5, R2, RZ ;  /* 0x0000000205067227 */ /* 0x000fca00078e00ff */
[----:B------:R-:W-:-:S04]  /*1310*/  SHF.R.U32.HI R6, RZ, R3, R6 ;  /* 0x00000003ff067219 */ /* 0x000fc80000011606 */
[----:B------:R-:W-:-:S03]  /*1320*/  SEL R6, R5, R6, !P0 ;  /* 0x0000000605067207 */ /* 0x000fc60004000000 */
[----:B------:R-:W-:Y:S01]  /*1330*/  @!P1 IMAD.HI.U32 R7, R14, R2, RZ ;  /* 0x000000020e079227 */ /* 0x000fe200078e00ff */
[----:B------:R-:W-:-:S04]  /*1340*/  IADD3 R2, PT, PT, -R6, RZ, RZ ;  /* 0x000000ff06027210 */ /* 0x000fc80007ffe1ff */
[----:B------:R-:W-:Y:S01]  /*1350*/  @!P1 SHF.R.U32.HI R3, RZ, R3, R7 ;  /* 0x00000003ff039219 */ /* 0x000fe20000011607 */
[----:B------:R-:W-:Y:S01]  /*1360*/  IMAD R2, R10, R2, R5 ;  /* 0x000000020a027224 */ /* 0x000fe200078e0205 */
[----:B------:R-:W-:Y:S02]  /*1370*/  IADD3 R7, PT, PT, -R5, RZ, RZ ;  /* 0x000000ff05077210 */ /* 0x000fe40007ffe1ff */
[----:B------:R-:W-:-:S03]  /*1380*/  @!P1 SEL R3, R14, R3, !P0 ;  /* 0x000000030e039207 */ /* 0x000fc60004000000 */
[----:B------:R-:W-:Y:S02]  /*1390*/  IMAD R7, R4, R7, R51 ;  /* 0x0000000704077224 */ /* 0x000fe400078e0233 */
[--C-:B------:R-:W-:Y:S02]  /*13a0*/  @!P1 IMAD.IADD R6, R6, 0x1, -R3.reuse ;  /* 0x0000000106069824 */ /* 0x100fe400078e0a03 */
[----:B------:R-:W-:Y:S01]  /*13b0*/  @!P1 IMAD R3, R2, R12, R3 ;  /* 0x0000000c02039224 */ /* 0x000fe200078e0203 */
[----:B------:R-:W-:Y:S01]  /*13c0*/  IADD3 R2, PT, PT, -R14, RZ, RZ ;  /* 0x000000ff0e027210 */ /* 0x000fe20007ffe1ff */
[----:B------:R-:W-:Y:S02]  /*13d0*/  @!P1 IMAD R5, R6, R10, R14 ;  /* 0x0000000a06059224 */ /* 0x000fe400078e020e */
[----:B------:R-:W-:Y:S02]  /*13e0*/  @!P1 IMAD.MOV.U32 R14, RZ, RZ, R3 ;  /* 0x000000ffff0e9224 */ /* 0x000fe400078e0003 */
[----:B------:R-:W-:-:S02]  /*13f0*/  IMAD R2, R9, R2, R52 ;  /* 0x0000000209027224 */ /* 0x000fc400078e0234 */
[----:B------:R-:W-:Y:S02]  /*1400*/  IMAD R51, R5, R4, R7 ;  /* 0x0000000405337224 */ /* 0x000fe400078e0207 */
[----:B------:R-:W-:Y:S02]  /*1410*/  IMAD R52, R14, R9, R2 ;  /* 0x000000090e347224 */ /* 0x000fe400078e0202 */
.L_x_16:
[----:B------:R-:W1:Y:S01]  /*1420*/  LDCU UR4, c[0x0][0xb30] ;  /* 0x00016600ff0477ac */ /* 0x000e620008000800 */
[----:B------:R-:W2:Y:S08]  /*1430*/  S2UR UR37, SR_CgaCtaId ;  /* 0x00000000002579c3 */ /* 0x000eb00000008800 */
[----:B------:R-:W3:Y:S01]  /*1440*/  LDC R22, c[0x0][0xb24] ;  /* 0x0002c900ff167b82 */ /* 0x000ee20000000800 */
[----:B-1----:R-:W-:-:S09]  /*1450*/  UISETP.NE.AND UP1, UPT, UR4, 0x1, UPT ;  /* 0x000000010400788c */ /* 0x002fd2000bf25270 */
[----:B--2---:R-:W-:Y:S05]  /*1460*/  BRA.U UP1, `(.L_x_17) ;  /* 0x0000000101407547 */ /* 0x004fea000b800000 */
[----:B------:R-:W1:Y:S08]  /*1470*/  LDC.64 R4, c[0x0][0xb10] ;  /* 0x0002c400ff047b82 */ /* 0x000e700000000a00 */
[----:B------:R-:W2:Y:S08]  /*1480*/  LDC.64 R2, c[0x0][0xb18] ;  /* 0x0002c600ff027b82 */ /* 0x000eb00000000a00 */
[----:B------:R-:W4:Y:S08]  /*1490*/  LDC R6, c[0x0][0xb20] ;  /* 0x0002c800ff067b82 */ /* 0x000f300000000800 */
[----:B------:R-:W3:Y:S01]  /*14a0*/  LDC R7, c[0x0][0xb0c] ;  /* 0x0002c300ff077b82 */ /* 0x000ee20000000800 */
[----:B-1----:R-:W-:-:S05]  /*14b0*/  IMAD.HI.U32 R4, R52, R4, RZ ;  /* 0x0000000434047227 */ /* 0x002fca00078e00ff */
[----:B------:R-:W-:Y:S01]  /*14c0*/  SHF.R.U32.HI R4, RZ, R5, R4 ;  /* 0x00000005ff047219 */ /* 0x000fe20000011604 */
[----:B--2---:R-:W-:Y:S01]  /*14d0*/  IMAD.HI.U32 R3, R51, R3, RZ ;  /* 0x0000000333037227 */ /* 0x004fe200078e00ff */
[----:B------:R-:W-:-:S04]  /*14e0*/  ISETP.NE.AND P0, PT, R2, 0x1, PT ;  /* 0x000000010200780c */ /* 0x000fc80003f05270 */
[----:B----4-:R-:W-:-:S04]  /*14f0*/  SHF.R.U32.HI R3, RZ, R6, R3 ;  /* 0x00000006ff037219 */ /* 0x010fc80000011603 */
[----:B------:R-:W-:Y:S02]  /*1500*/  SEL R3, R51, R3, !P0 ;  /* 0x0000000333037207 */ /* 0x000fe40004000000 */
[----:B---3--:R-:W-:-:S04]  /*1510*/  ISETP.NE.AND P1, PT, R7, 0x1, PT ;  /* 0x000000010700780c */ /* 0x008fc80003f25270 */
[----:B------:R-:W-:-:S05]  /*1520*/  SEL R4, R52, R4, !P1 ;  /* 0x0000000434047207 */ /* 0x000fca0004800000 */
[----:B------:R-:W-:Y:S02]  /*1530*/  IMAD.IADD R5, R3, 0x1, -R4 ;  /* 0x0000000103057824 */ /* 0x000fe400078e0a04 */
[----:B------:R-:W-:Y:S02]  /*1540*/  IMAD.IADD R3, R4, 0x1, -R3 ;  /* 0x0000000104037824 */ /* 0x000fe400078e0a03 */
[----:B------:R-:W-:Y:S02]  /*1550*/  IMAD R52, R5, R7, R52 ;  /* 0x0000000705347224 */ /* 0x000fe400078e0234 */
[----:B------:R-:W-:-:S07]  /*1560*/  IMAD R51, R3, R2, R51 ;  /* 0x0000000203337224 */ /* 0x000fce00078e0233 */
.L_x_17:
[----:B------:R-:W-:Y:S01]  /*1570*/  BAR.SYNC.DEFER_BLOCKING 0x0 ;  /* 0x0000000000007b1d */ /* 0x000fe20000010000 */
[----:B------:R-:W-:Y:S01]  /*1580*/  UISETP.NE.AND UP1, UPT, UR8, 0x2, UPT ;  /* 0x000000020800788c */ /* 0x000fe2000bf25270 */
[----:B------:R-:W-:Y:S02]  /*1590*/  ISETP.NE.OR P5, PT, R0, 0x2, !P5 ;  /* 0x000000020000780c */ /* 0x000fe40006fa5670 */
[----:B------:R-:W-:-:S06]  /*15a0*/  LOP3.LUT R2, R65, 0x1f, RZ, 0xc0, !PT ;  /* 0x0000001f41027812 */ /* 0x000fcc00078ec0ff */
[----:B------:R-:W-:Y:S05]  /*15b0*/  BRA.U UP1, `(.L_x_18) ;  /* 0x0000001901c07547 */ /* 0x000fea000b800000 */
[----:B------:R-:W1:Y:S01]  /*15c0*/  LDCU UR13, c[0x0][0x38c] ;  /* 0x00007180ff0d77ac */ /* 0x000e620008000800 */
[----:B------:R-:W2:Y:S01]  /*15d0*/  LDC R8, c[0x0][0x370] ;  /* 0x0000dc00ff087b82 */ /* 0x000ea20000000800 */
[----:B------:R-:W-:Y:S01]  /*15e0*/  PLOP3.LUT P1, PT, PT, PT, UP2, 0x80, 0x8 ;  /* 0x000000000008781c */ /* 0x000fe20003f2f028 */
[----:B------:R-:W-:Y:S01]  /*15f0*/  IMAD.MOV.U32 R15, RZ, RZ, 0x1 ;  /* 0x00000001ff0f7424 */ /* 0x000fe200078e00ff */
[----:B------:R-:W-:Y:S01]  /*1600*/  ISETP.EQ.OR P4, PT, R2, RZ, P5 ;  /* 0x000000ff0200720c */ /* 0x000fe20002f82670 */
[----:B------:R-:W-:Y:S01]  /*1610*/  IMAD.MOV.U32 R14, RZ, RZ, RZ ;  /* 0x000000ffff0e7224 */ /* 0x000fe200078e00ff */
[----:B------:R-:W-:Y:S02]  /*1620*/  PLOP3.LUT P1, PT, P1, PT, PT, 0x8, 0x80 ;  /* 0x000000000080781c */ /* 0x000fe40000f2e170 */
[----:B------:R-:W-:Y:S01]  /*1630*/  CS2R R12, SRZ ;  /* 0x00000000000c7805 */ /* 0x000fe2000001ff00 */
[----:B------:R-:W-:Y:S01]  /*1640*/  IMAD.MOV.U32 R11, RZ, RZ, 0x1 ;  /* 0x00000001ff0b7424 */ /* 0x000fe200078e00ff */
[----:B------:R-:W4:Y:S01]  /*1650*/  LDC R0, c[0x0][0x374] ;  /* 0x0000dd00ff007b82 */ /* 0x000f220000000800 */
[----:B------:R-:W2:Y:S01]  /*1660*/  LDCU.64 UR22, c[0x0][0x348] ;  /* 0x00006900ff1677ac */ /* 0x000ea20008000a00 */
[----:B------:R-:W-:Y:S01]  /*1670*/  UMOV UR6, URZ ;  /* 0x000000ff00067c82 */ /* 0x000fe20008000000 */
[----:B-1----:R-:W-:-:S04]  /*1680*/  UIADD3 UR5, UPT, UPT, UR13, 0x3f, URZ ;  /* 0x0000003f0d057890 */ /* 0x002fc8000fffe0ff */
[----:B------:R-:W-:-:S04]  /*1690*/  USHF.R.S32.HI UR4, URZ, 0x1f, UR5 ;  /* 0x0000001fff047899 */ /* 0x000fc80008011405 */
[----:B------:R-:W-:-:S04]  /*16a0*/  ULEA.HI UR4, UR4, UR5, URZ, 0x6 ;  /* 0x0000000504047291 */ /* 0x000fc8000f8f30ff */
[----:B------:R-:W-:Y:S02]  /*16b0*/  USHF.R.S32.HI UR15, URZ, 0x6, UR4 ;  /* 0x00000006ff0f7899 */ /* 0x000fe40008011404 */
[----:B------:R-:W-:Y:S02]  /*16c0*/  UIADD3 UR4, UPT, UPT, UR13, -0x1, URZ ;  /* 0xffffffff0d047890 */ /* 0x000fe4000fffe0ff */
[----:B------:R-:W-:Y:S02]  /*16d0*/  UISETP.LT.U32.AND UP0, UPT, UR15, 0x15, UPT ;  /* 0x000000150f00788c */ /* 0x000fe4000bf01070 */
[----:B------:R-:W-:Y:S02]  /*16e0*/  UISETP.GE.U32.AND UP1, UPT, UR4, -0x7f, UPT ;  /* 0xffffff810400788c */ /* 0x000fe4000bf26070 */
[----:B------:R-:W-:Y:S02]  /*16f0*/  USEL UR14, UR15, 0x15, UP0 ;  /* 0x000000150f0e7887 */ /* 0x000fe40008000000 */
[----:B------:R-:W-:-:S02]  /*1700*/  UIADD3 UR13, UPT, UPT, UR13, 0x7e, URZ ;  /* 0x0000007e0d0d7890 */ /* 0x000fc4000fffe0ff */
[----:B------:R-:W-:Y:S02]  /*1710*/  UIADD3 UR5, UPT, UPT, UR14, -0x1, URZ ;  /* 0xffffffff0e057890 */ /* 0x000fe4000fffe0ff */
[----:B------:R-:W-:-:S03]  /*1720*/  UIADD3 UR7, UPT, UPT, UR15, -UR14, URZ ;  /* 0x8000000e0f077290 */ /* 0x000fc6000fffe0ff */
[----:B------:R-:W-:-:S04]  /*1730*/  @UP1 UIADD3 UR5, UPT, UPT, UR14, URZ, URZ ;  /* 0x000000ff0e051290 */ /* 0x000fc8000fffe0ff */
[----:B--2---:R-:W-:-:S12]  /*1740*/  UIADD3 UR5, UPT, UPT, UR5, 0x1, URZ ;  /* 0x0000000105057890 */ /* 0x004fd8000fffe0ff */
.L_x_36:
[----:B------:R-:W-:Y:S01]  /*1750*/  UISETP.NE.AND UP0, UPT, UR37, URZ, UPT ;  /* 0x000000ff2500728c */ /* 0x000fe2000bf05270 */
[----:B------:R-:W1:Y:S08]  /*1760*/  S2UR UR37, SR_CgaCtaId ;  /* 0x00000000002579c3 */ /* 0x000e700000008800 */
[----:B------:R-:W-:Y:S05]  /*1770*/  BRA.U UP0, `(.L_x_19) ;  /* 0x0000000100347547 */ /* 0x000fea000b800000 */
[----:B------:R-:W2:Y:S01]  /*1780*/  S2R R2, SR_CgaCtaId ;  /* 0x0000000000027919 */ /* 0x000ea20000008800 */
[----:B------:R-:W-:-:S04]  /*1790*/  MOV R3, 0x400 ;  /* 0x0000040000037802 */ /* 0x000fc80000000f00 */
[----:B--2---:R-:W-:Y:S02]  /*17a0*/  LEA R2, R2, R3, 0x18 ;  /* 0x0000000302027211 */ /* 0x004fe400078ec0ff */
[----:B------:R-:W-:-:S03]  /*17b0*/  SHF.L.U32 R3, R11, 0x1f, RZ ;  /* 0x0000001f0b037819 */ /* 0x000fc600000006ff */
[----:B------:R-:W-:-:S04]  /*17c0*/  IMAD R2, R12, 0x8, R2 ;  /* 0x000000080c027824 */ /* 0x000fc800078e0202 */
[----:B------:R-:W2:Y:S02]  /*17d0*/  SYNCS.PHASECHK.TRANS64.TRYWAIT P0, [R2+URZ+0x1f0], R3 ;  /* 0x0001f003020075a7 */ /* 0x000ea400080011ff */
[----:B--2---:R-:W-:Y:S05]  /*17e0*/  @!P0 BRA `(.L_x_20) ;  /* 0x0000005000748947 */ /* 0x004fea0003800000 */
.L_x_120:
[----:B------:R-:W-:Y:S01]  /*17f0*/  VIADD R12, R12, 0x1 ;  /* 0x000000010c0c7836 */ /* 0x000fe20000000000 */
[----:B------:R2:W-:Y:S04]  /*1800*/  SYNCS.ARRIVE.TRANS64.A1T0 RZ, [R2+URZ+0x1e0], RZ ;  /* 0x0001e0ff02ff79a7 */ /* 0x0005e800081000ff */
[----:B------:R-:W-:-:S04]  /*1810*/  ISETP.NE.AND P0, PT, R12, 0x2, PT ;  /* 0x000000020c00780c */ /* 0x000fc80003f05270 */
[----:B------:R-:W-:Y:S02]  /*1820*/  SEL R12, R12, RZ, P0 ;  /* 0x000000ff0c0c7207 */ /* 0x000fe40000000000 */
[----:B--2---:R-:W-:-:S04]  /*1830*/  SEL R2, RZ, 0x1, P0 ;  /* 0x00000001ff027807 */ /* 0x004fc80000000000 */
[----:B------:R-:W-:-:S07]  /*1840*/  LOP3.LUT R11, R11, R2, RZ, 0x3c, !PT ;  /* 0x000000020b0b7212 */ /* 0x000fce00078e3cff */
.L_x_19:
[----:B------:R-:W-:Y:S01]  /*1850*/  UMOV UR4, 0x400 ;  /* 0x0000040000047882 */ /* 0x000fe20000000000 */
[----:B------:R-:W-:Y:S01]  /*1860*/  SHF.L.U32 R2, R15, 0x1f, RZ ;  /* 0x0000001f0f027819 */ /* 0x000fe200000006ff */
[----:B-1----:R-:W-:Y:S01]  /*1870*/  ULEA UR4, UR37, UR4, 0x18 ;  /* 0x0000000425047291 */ /* 0x002fe2000f8ec0ff */
[----:B------:R-:W-:Y:S01]  /*1880*/  R2UR UR34, R52 ;  /* 0x00000000342272ca */ /* 0x000fe200000e0000 */
[----:B------:R-:W-:Y:S01]  /*1890*/  UISETP.GE.U32.AND UP0, UPT, UR13, 0x7f, UPT ;  /* 0x0000007f0d00788c */ /* 0x000fe2000bf06070 */
[----:B------:R-:W-:Y:S01]  /*18a0*/  R2UR UR10, R51 ;  /* 0x00000000330a72ca */ /* 0x000fe200000e0000 */
[----:B------:R-:W-:Y:S01]  /*18b0*/  ULEA UR8, UR6, UR4, 0x3 ;  /* 0x0000000406087291 */ /* 0x000fe2000f8e18ff */
[----:B------:R-:W-:-:S08]  /*18c0*/  UMOV UR24, URZ ;  /* 0x000000ff00187c82 */ /* 0x000fd00008000000 */
[----:B------:R1:W2:Y:S01]  /*18d0*/  SYNCS.PHASECHK.TRANS64.TRYWAIT P0, [UR8+0xa8], R2 ;  /* 0x0000a802ff0075a7 */ /* 0x0002a20008001108 */
[----:B------:R-:W-:Y:S02]  /*18e0*/  USHF.L.U32 UR34, UR34, 0x6, URZ ;  /* 0x0000000622227899 */ /* 0x000fe400080006ff */
[----:B------:R-:W-:Y:S01]  /*18f0*/  USHF.L.U32 UR10, UR10, 0x4, URZ ;  /* 0x000000040a0a7899 */ /* 0x000fe200080006ff */
[----:B------:R-:W-:Y:S11]  /*1900*/  BRA.U !UP0, `(.L_x_21) ;  /* 0x0000000108a87547 */ /* 0x000ff6000b800000 */
[----:B------:R-:W-:Y:S01]  /*1910*/  UMOV UR16, URZ ;  /* 0x000000ff00107c82 */ /* 0x000fe20008000000 */
[----:B------:R-:W-:-:S05]  /*1920*/  UMOV UR17, UR6 ;  /* 0x0000000600117c82 */ /* 0x000fca0008000000 */
.L_x_26:
[----:B-1----:R-:W-:Y:S01]  /*1930*/  ULEA UR33, UR17, UR4, 0x3 ;  /* 0x0000000411217291 */ /* 0x002fe2000f8e18ff */
[----:B--2---:R-:W-:Y:S01]  /*1940*/  @!P5 MOV R3, 0x2800 ;  /* 0x000028000003d802 */ /* 0x004fe20000000f00 */
[----:B--2---:R-:W-:Y:S10]  /*1950*/  @P0 BRA `(.L_x_22) ;  /* 0x00000000000c0947 */ /* 0x004ff40003800000 */
[----:B------:R-:W-:-:S04]  /*1960*/  SHF.L.U32 R4, R15, 0x1f, RZ ;  /* 0x0000001f0f047819 */ /* 0x000fc800000006ff */
[----:B------:R-:W2:Y:S02]  /*1970*/  SYNCS.PHASECHK.TRANS64.TRYWAIT P0, [UR33+0xa8], R4 ;  /* 0x0000a804ff0075a7 */ /* 0x000ea40008001121 */
[----:B--2---:R-:W-:Y:S05]  /*1980*/  @!P0 BRA `(.L_x_23) ;  /* 0x0000005000208947 */ /* 0x004fea0003800000 */
.L_x_22:
[----:B------:R2:W-:Y:S01]  /*1990*/  @!P5 SYNCS.ARRIVE.TRANS64 RZ, [UR33], R3 ;  /* 0x00000003ffffd9a7 */ /* 0x0005e20008000021 */
[----:B------:R-:W-:Y:S04]  /*19a0*/  BSSY.RECONVERGENT B0, `(.L_x_24) ;  /* 0x0000003000007945 */ /* 0x000fe80003800200 */
[----:B------:R-:W-:Y:S05]  /*19b0*/  @P4 BRA `(.L_x_25) ;  /* 0x0000000000044947 */ /* 0x000fea0003800000 */
[----:B------:R-:W-:Y:S05]  /*19c0*/  BPT.TRAP 0x1 ;  /* 0x000000040000795c */ /* 0x000fea0000300000 */
.L_x_25:
[----:B------:R-:W-:Y:S05]  /*19d0*/  BSYNC.RECONVERGENT B0 ;  /* 0x0000000000007941 */ /* 0x000fea0003800200 */
.L_x_24:
[----:B------:R-:W-:Y:S02]  /*19e0*/  UIADD3 UR6, UPT, UPT, UR17, 0x1, URZ ;  /* 0x0000000111067890 */ /* 0x000fe4000fffe0ff */
[----:B------:R-:W-:Y:S02]  /*19f0*/  ULEA UR32, UR17, UR4, 0xd ;  /* 0x0000000411207291 */ /* 0x000fe4000f8e68ff */
[----:B------:R-:W-:Y:S02]  /*1a00*/  UISETP.NE.AND UP0, UPT, UR6, 0x15, UPT ;  /* 0x000000150600788c */ /* 0x000fe4000bf05270 */
[----:B------:R-:W-:Y:S02]  /*1a10*/  UIADD3 UR26, UP1, UPT, UR22, 0x80, URZ ;  /* 0x00000080161a7890 */ /* 0x000fe4000ff3e0ff */
[----:B------:R-:W-:Y:S02]  /*1a20*/  USEL UR9, URZ, 0x1, UP0 ;  /* 0x00000001ff097887 */ /* 0x000fe40008000000 */
[----:B------:R-:W-:-:S02]  /*1a30*/  USEL UR6, UR6, URZ, UP0 ;  /* 0x000000ff06067287 */ /* 0x000fc40008000000 */
[----:B------:R-:W-:Y:S02]  /*1a40*/  UIADD3 UR20, UP0, UPT, UR22, 0x180, URZ ;  /* 0x0000018016147890 */ /* 0x000fe4000ff1e0ff */
[----:B------:R-:W-:Y:S01]  /*1a50*/  ULEA UR8, UR6, UR4, 0x3 ;  /* 0x0000000406087291 */ /* 0x000fe2000f8e18ff */
[----:B------:R-:W-:Y:S01]  /*1a60*/  LOP3.LUT R15, R15, UR9, RZ, 0x3c, !PT ;  /* 0x000000090f0f7c12 */ /* 0x000fe2000f8e3cff */
[----:B------:R-:W-:Y:S02]  /*1a70*/  USHF.L.U32 UR35, UR16, 0x6, URZ ;  /* 0x0000000610237899 */ /* 0x000fe400080006ff */
[----:B------:R-:W-:Y:S01]  /*1a80*/  UIADD3.X UR27, UPT, UPT, URZ, UR23, URZ, UP1, !UPT ;  /* 0x00000017ff1b7290 */ /* 0x000fe20008ffe4ff */
[----:B-1----:R-:W-:Y:S01]  /*1a90*/  SHF.L.U32 R2, R15, 0x1f, RZ ;  /* 0x0000001f0f027819 */ /* 0x002fe200000006ff */
[----:B------:R-:W-:Y:S02]  /*1aa0*/  UIADD3 UR32, UPT, UPT, UR32, 0x2600, URZ ;  /* 0x0000260020207890 */ /* 0x000fe4000fffe0ff */
[----:B------:R-:W-:Y:S01]  /*1ab0*/  UIADD3.X UR21, UPT, UPT, URZ, UR23, URZ, UP0, !UPT ;  /* 0x00000017ff157290 */ /* 0x000fe200087fe4ff */
[----:B------:R1:W1:Y:S01]  /*1ac0*/  SYNCS.PHASECHK.TRANS64.TRYWAIT P0, [UR8+0xa8], R2 ;  /* 0x0000a802ff0075a7 */ /* 0x0002620008001108 */
[----:B------:R-:W-:Y:S01]  /*1ad0*/  ULEA UR8, UR17, UR4, 0xb ;  /* 0x0000000411087291 */ /* 0x000fe2000f8e58ff */
[----:B------:R-:W-:Y:S01]  /*1ae0*/  UMOV UR18, 0x0 ;  /* 0x0000000000127882 */ /* 0x000fe20000000000 */
[----:B------:R-:W-:-:S02]  /*1af0*/  UMOV UR19, 0x10000000 ;  /* 0x1000000000137882 */ /* 0x000fc40000000000 */
[----:B------:R-:W-:Y:S01]  /*1b00*/  UIADD3 UR8, UPT, UPT, UR8, 0x2c600, URZ ;  /* 0x0002c60008087890 */ /* 0x000fe2000fffe0ff */
[----:B------:R1:W-:Y:S01]  /*1b10*/  UTMALDG.3D [UR32], [UR26], desc[UR18] ;  /* 0x000012201a0075b4 */ /* 0x0003e20008011000 */
[----:B------:R-:W-:Y:S01]  /*1b20*/  UMOV UR12, UR36 ;  /* 0x00000024000c7c82 */ /* 0x000fe20008000000 */
[----:B------:R-:W-:Y:S01]  /*1b30*/  UMOV UR9, UR33 ;  /* 0x0000002100097c82 */ /* 0x000fe20008000000 */
[----:B------:R-:W-:Y:S01]  /*1b40*/  UMOV UR11, UR35 ;  /* 0x00000023000b7c82 */ /* 0x000fe20008000000 */
[----:B------:R-:W-:Y:S01]  /*1b50*/  UIADD3 UR16, UPT, UPT, UR16, 0x1, URZ ;  /* 0x0000000110107890 */ /* 0x000fe2000fffe0ff */
[----:B------:R-:W-:Y:S01]  /*1b60*/  UMOV UR24, UR5 ;  /* 0x0000000500187c82 */ /* 0x000fe20008000000 */
[----:B------:R-:W-:Y:S02]  /*1b70*/  UMOV UR17, UR6 ;  /* 0x0000000600117c82 */ /* 0x000fe40008000000 */
[----:B------:R1:W-:Y:S01]  /*1b80*/  UTMALDG.3D [UR8], [UR20], desc[UR18] ;  /* 0x00001208140075b4 */ /* 0x0003e20008011000 */
[----:B------:R-:W-:-:S09]  /*1b90*/  UISETP.NE.AND UP0, UPT, UR16, UR5, UPT ;  /* 0x000000051000728c */ /* 0x000fd2000bf05270 */
[----:B------:R-:W-:Y:S05]  /*1ba0*/  BRA.U UP0, `(.L_x_26) ;  /* 0xfffffffd00607547 */ /* 0x000fea000b83ffff */
.L_x_21:
[----:B-1----:R-:W-:Y:S01]  /*1bb0*/  ULEA UR8, UR6, UR4, 0x3 ;  /* 0x0000000406087291 */ /* 0x002fe2000f8e18ff */
[----:B------:R-:W-:Y:S01]  /*1bc0*/  SHF.L.U32 R2, R15, 0x1f, RZ ;  /* 0x0000001f0f027819 */ /* 0x000fe200000006ff */
[----:B------:R-:W-:Y:S01]  /*1bd0*/  @!P1 SYNCS.ARRIVE.TRANS64.A1T0 RZ, [UR4+0x178], RZ ;  /* 0x000178ffffff99a7 */ /* 0x000fe20008100004 */
[----:B------:R-:W-:-:S06]  /*1be0*/  UISETP.GT.AND UP0, UPT, UR15, UR14, UPT ;  /* 0x0000000e0f00728c */ /* 0x000fcc000bf04270 */
[----:B--2---:R1:W2:Y:S03]  /*1bf0*/  SYNCS.PHASECHK.TRANS64.TRYWAIT P0, [UR8+0xa8], R2 ;  /* 0x0000a802ff0075a7 */ /* 0x0042a60008001108 */
[----:B------:R-:W-:Y:S05]  /*1c00*/  BRA.U !UP0, `(.L_x_27) ;  /* 0x0000000108ac7547 */ /* 0x000fea000b800000 */
[----:B------:R-:W-:Y:S01]  /*1c10*/  UIADD3 UR21, UPT, UPT, UR7, UR24, URZ ;  /* 0x0000001807157290 */ /* 0x000fe2000fffe0ff */
[----:B------:R-:W-:-:S11]  /*1c20*/  UMOV UR25, UR6 ;  /* 0x0000000600197c82 */ /* 0x000fd60008000000 */
.L_x_32:
[----:B-1----:R-:W-:Y:S01]  /*1c30*/  ULEA UR17, UR25, UR4, 0x3 ;  /* 0x0000000419117291 */ /* 0x002fe2000f8e18ff */
[----:B--2---:R-:W-:Y:S01]  /*1c40*/  @!P5 MOV R3, 0x2800 ;  /* 0x000028000003d802 */ /* 0x004fe20000000f00 */
[----:B--2---:R-:W-:Y:S10]  /*1c50*/  @P0 BRA `(.L_x_28) ;  /* 0x00000000000c0947 */ /* 0x004ff40003800000 */
[----:B------:R-:W-:-:S04]  /*1c60*/  SHF.L.U32 R4, R15, 0x1f, RZ ;  /* 0x0000001f0f047819 */ /* 0x000fc800000006ff */
[----:B------:R-:W2:Y:S02]  /*1c70*/  SYNCS.PHASECHK.TRANS64.TRYWAIT P0, [UR17+0xa8], R4 ;  /* 0x0000a804ff0075a7 */ /* 0x000ea40008001111 */
[----:B--2---:R-:W-:Y:S05]  /*1c80*/  @!P0 BRA `(.L_x_29) ;  /* 0x0000004c00788947 */ /* 0x004fea0003800000 */
.L_x_28:
[----:B------:R2:W-:Y:S01]  /*1c90*/  @!P5 SYNCS.ARRIVE.TRANS64 RZ, [UR17], R3 ;  /* 0x00000003ffffd9a7 */ /* 0x0005e20008000011 */
[----:B------:R-:W-:Y:S04]  /*1ca0*/  BSSY.RECONVERGENT B0, `(.L_x_30) ;  /* 0x0000003000007945 */ /* 0x000fe80003800200 */
[----:B------:R-:W-:Y:S05]  /*1cb0*/  @P4 BRA `(.L_x_31) ;  /* 0x0000000000044947 */ /* 0x000fea0003800000 */
[----:B------:R-:W-:Y:S05]  /*1cc0*/  BPT.TRAP 0x1 ;  /* 0x000000040000795c */ /* 0x000fea0000300000 */
.L_x_31:
[----:B------:R-:W-:Y:S05]  /*1cd0*/  BSYNC.RECONVERGENT B0 ;  /* 0x0000000000007941 */ /* 0x000fea0003800200 */
.L_x_30:
        /* <DEDUP_REMOVED lines=10> */
[----:B------:R-:W-:Y:S01]  /*1d80*/  UIADD3 UR16, UPT, UPT, UR16, 0x2600, URZ ;  /* 0x0000260010107890 */ /* 0x000fe2000fffe0ff */
[----:B-1----:R-:W-:Y:S01]  /*1d90*/  SHF.L.U32 R2, R15, 0x1f, RZ ;  /* 0x0000001f0f027819 */ /* 0x002fe200000006ff */
[----:B------:R-:W-:Y:S02]  /*1da0*/  UIADD3.X UR31, UPT, UPT, URZ, UR23, URZ, UP1, !UPT ;  /* 0x00000017ff1f7290 */ /* 0x000fe40008ffe4ff */
[----:B------:R-:W-:Y:S01]  /*1db0*/  UIADD3.X UR29, UPT, UPT, URZ, UR23, URZ, UP0, !UPT ;  /* 0x00000017ff1d7290 */ /* 0x000fe200087fe4ff */
[----:B------:R1:W1:Y:S01]  /*1dc0*/  SYNCS.PHASECHK.TRANS64.TRYWAIT P0, [UR8+0xa8], R2 ;  /* 0x0000a802ff0075a7 */ /* 0x0002620008001108 */
[----:B------:R-:W-:Y:S01]  /*1dd0*/  ULEA UR8, UR25, UR4, 0xb ;  /* 0x0000000419087291 */ /* 0x000fe2000f8e58ff */
[----:B------:R-:W-:Y:S01]  /*1de0*/  UMOV UR26, 0x0 ;  /* 0x00000000001a7882 */ /* 0x000fe20000000000 */
[----:B------:R-:W-:-:S02]  /*1df0*/  UMOV UR27, 0x10000000 ;  /* 0x10000000001b7882 */ /* 0x000fc40000000000 */
[----:B------:R-:W-:Y:S01]  /*1e00*/  UIADD3 UR8, UPT, UPT, UR8, 0x2c600, URZ ;  /* 0x0002c60008087890 */ /* 0x000fe2000fffe0ff */
[----:B------:R-:W-:Y:S01]  /*1e10*/  UMOV UR18, UR34 ;  /* 0x0000002200127c82 */ /* 0x000fe20008000000 */
[----:B------:R-:W-:Y:S01]  /*1e20*/  UMOV UR20, UR36 ;  /* 0x0000002400147c82 */ /* 0x000fe20008000000 */
[----:B------:R-:W-:Y:S01]  /*1e30*/  UMOV UR12, UR36 ;  /* 0x00000024000c7c82 */ /* 0x000fe20008000000 */
[----:B------:R-:W-:Y:S01]  /*1e40*/  UMOV UR9, UR17 ;  /* 0x0000001100097c82 */ /* 0x000fe20008000000 */
[----:B------:R-:W-:Y:S01]  /*1e50*/  UMOV UR11, UR19 ;  /* 0x00000013000b7c82 */ /* 0x000fe20008000000 */
[----:B------:R1:W-:Y:S01]  /*1e60*/  UTMALDG.3D [UR16], [UR30], desc[UR26] ;  /* 0x00001a101e0075b4 */ /* 0x0003e20008011000 */
[----:B------:R-:W-:Y:S01]  /*1e70*/  UIADD3 UR24, UPT, UPT, UR24, 0x1, URZ ;  /* 0x0000000118187890 */ /* 0x000fe2000fffe0ff */
[----:B------:R-:W-:-:S03]  /*1e80*/  UMOV UR25, UR6 ;  /* 0x0000000600197c82 */ /* 0x000fc60008000000 */
[----:B------:R-:W-:Y:S01]  /*1e90*/  UISETP.NE.AND UP0, UPT, UR24, UR21, UPT ;  /* 0x000000151800728c */ /* 0x000fe2000bf05270 */
[----:B------:R1:W-:Y:S08]  /*1ea0*/  UTMALDG.3D [UR8], [UR28], desc[UR26] ;  /* 0x00001a081c0075b4 */ /* 0x0003f00008011000 */
[----:B------:R-:W-:Y:S05]  /*1eb0*/  BRA.U UP0, `(.L_x_32) ;  /* 0xfffffffd005c7547 */ /* 0x000fea000b83ffff */
.L_x_27:
[C---:B-1----:R-:W-:Y:S01]  /*1ec0*/  LEA R2, R14.reuse, UR4, 0x3 ;  /* 0x000000040e027c11 */ /* 0x042fe2000f8e18ff */
[----:B------:R-:W-:Y:S01]  /*1ed0*/  NOP ;  /* 0x0000000000007918 */ /* 0x000fe20000000000 */
[----:B--2---:R-:W-:Y:S02]  /*1ee0*/  SHF.L.U32 R3, R13, 0x1f, RZ ;  /* 0x0000001f0d037819 */ /* 0x004fe400000006ff */
[----:B------:R-:W-:Y:S02]  /*1ef0*/  LEA R4, R14, UR4, 0x4 ;  /* 0x000000040e047c11 */ /* 0x000fe4000f8e20ff */
[----:B------:R-:W1:Y:S02]  /*1f00*/  SYNCS.PHASECHK.TRANS64.TRYWAIT P0, [R2+URZ+0x180], R3 ;  /* 0x00018003020075a7 */ /* 0x000e6400080011ff */
[----:B-1----:R-:W-:Y:S05]  /*1f10*/  @!P0 BRA `(.L_x_33) ;  /* 0x0000004800ec8947 */ /* 0x002fea0003800000 */
.L_x_123:
[----:B------:R-:W2:Y:S01]  /*1f20*/  LDS.128 R4, [R4+0x210] ;  /* 0x0002100004047984 */ /* 0x000ea20000000c00 */
[----:B---3--:R-:W-:Y:S01]  /*1f30*/  ISETP.GE.AND P0, PT, R22, 0x1, PT ;  /* 0x000000011600780c */ /* 0x008fe20003f06270 */
[----:B-1----:R-:W-:Y:S01]  /*1f40*/  VIADD R2, R2, 0x190 ;  /* 0x0000019002027836 */ /* 0x002fe20000000000 */
[----:B------:R-:W-:Y:S01]  /*1f50*/  @!PT LDS RZ, [RZ] ;  /* 0x00000000fffff984 */ /* 0x000fe20000000800 */
[----:B------:R-:W-:Y:S01]  /*1f60*/  @!PT LDS RZ, [RZ] ;  /* 0x00000000fffff984 */ /* 0x000fe20000000800 */
[----:B------:R-:W-:Y:S01]  /*1f70*/  @!PT LDS RZ, [RZ] ;  /* 0x00000000fffff984 */ /* 0x000fe20000000800 */
[----:B------:R-:W-:Y:S01]  /*1f80*/  @!PT LDS RZ, [RZ] ;  /* 0x00000000fffff984 */ /* 0x000fe20000000800 */
[----:B------:R1:W-:Y:S06]  /*1f90*/  MEMBAR.ALL.CTA ;  /* 0x0000000000007992 */ /* 0x0003ec0000008000 */
[----:B-1----:R-:W1:Y:S01]  /*1fa0*/  FENCE.VIEW.ASYNC.S ;  /* 0x00000000000073c6 */ /* 0x002e620000000000 */
[----:B------:R-:W-:-:S04]  /*1fb0*/  PRMT R2, RZ, 0x654, R2 ;  /* 0x00000654ff027816 */ /* 0x000fc80000000002 */
[----:B-1----:R1:W-:Y:S01]  /*1fc0*/  SYNCS.ARRIVE.TRANS64.RED.A1T0 RZ, [R2+URZ], RZ ;  /* 0x000000ff02ff79a7 */ /* 0x0023e200081004ff */
[----:B--2---:R-:W-:-:S13]  /*1fd0*/  LOP3.LUT P2, RZ, R6, 0x1, RZ, 0xc0, !PT ;  /* 0x0000000106ff7812 */ /* 0x004fda000784c0ff */
[----:B------:R-:W-:Y:S01]  /*1fe0*/  @P2 SHF.R.U32.HI R3, RZ, 0x10, R5 ;  /* 0x00000010ff032819 */ /* 0x000fe20000011605 */
[----:B------:R-:W-:Y:S01]  /*1ff0*/  VOTEU.ANY UP0, P2 ;  /* 0x0000000000ff7886 */ /* 0x000fe20001000100 */
[----:B------:R-:W-:Y:S02]  /*2000*/  @P2 MOV R10, R4 ;  /* 0x00000004000a2202 */ /* 0x000fe40000000f00 */
[----:B------:R-:W-:Y:S02]  /*2010*/  @P2 R2UR.BROADCAST UR8, R3 ;  /* 0x00000000030822ca */ /* 0x000fe400008e0000 */
[----:B------:R-:W-:-:S11]  /*2020*/  @P2 LOP3.LUT R9, R5, 0xffff, RZ, 0xc0, !PT ;  /* 0x0000ffff05092812 */ /* 0x000fd600078ec0ff */
[----:B------:R-:W-:Y:S01]  /*2030*/  @UP0 UMOV UR36, UR8 ;  /* 0x0000000800240c82 */ /* 0x000fe20008000000 */
[----:B-1----:R-:W-:Y:S05]  /*2040*/  @!P0 BRA `(.L_x_34) ;  /* 0x0000000000b88947 */ /* 0x002fea0003800000 */
[----:B------:R-:W4:Y:S01]  /*2050*/  LDC.64 R4, c[0x0][0xb18] ;  /* 0x0002c600ff047b82 */ /* 0x000f220000000a00 */
[----:B------:R-:W-:-:S07]  /*2060*/  ISETP.NE.AND P3, PT, R22, 0x1, PT ;  /* 0x000000011600780c */ /* 0x000fce0003f65270 */
[----:B------:R-:W1:Y:S08]  /*2070*/  LDC.64 R6, c[0x0][0xb10] ;  /* 0x0002c400ff067b82 */ /* 0x000e700000000a00 */
[----:B------:R-:W2:Y:S08]  /*2080*/  LDC R16, c[0x0][0xb20] ;  /* 0x0002c800ff107b82 */ /* 0x000eb00000000800 */
[----:B------:R-:W3:Y:S01]  /*2090*/  LDC R17, c[0x0][0xb0c] ;  /* 0x0002c300ff117b82 */ /* 0x000ee20000000800 */
[----:B----4-:R-:W-:Y:S01]  /*20a0*/  IMAD.HI.U32 R19, R0, R5, RZ ;  /* 0x0000000500137227 */ /* 0x010fe200078e00ff */
[----:B------:R-:W-:-:S03]  /*20b0*/  ISETP.NE.AND P0, PT, R4, 0x1, PT ;  /* 0x000000010400780c */ /* 0x000fc60003f05270 */
[----:B------:R-:W-:-:S03]  /*20c0*/  IMAD.HI.U32 R5, R9, R5, RZ ;  /* 0x0000000509057227 */ /* 0x000fc600078e00ff */
[----:B------:R-:W4:Y:S01]  /*20d0*/  LDC.64 R2, c[0x0][0xb28] ;  /* 0x0002ca00ff027b82 */ /* 0x000f220000000a00 */
[----:B-1----:R-:W-:-:S04]  /*20e0*/  IMAD.HI.U32 R20, R8, R6, RZ ;  /* 0x0000000608147227 */ /* 0x002fc800078e00ff */
[----:B------:R-:W-:Y:S01]  /*20f0*/  IMAD.HI.U32 R21, R10, R6, RZ ;  /* 0x000000060a157227 */ /* 0x000fe200078e00ff */
[----:B------:R-:W-:Y:S02]  /*2100*/  SHF.R.U32.HI R20, RZ, R7, R20 ;  /* 0x00000007ff147219 */ /* 0x000fe40000011614 */
[-C--:B--2---:R-:W-:Y:S02]  /*2110*/  SHF.R.U32.HI R19, RZ, R16.reuse, R19 ;  /* 0x00000010ff137219 */ /* 0x084fe40000011613 */
[----:B------:R-:W-:Y:S02]  /*2120*/  SHF.R.U32.HI R5, RZ, R16, R5 ;  /* 0x00000010ff057219 */ /* 0x000fe40000011605 */
[----:B------:R-:W-:Y:S02]  /*2130*/  SEL R19, R0, R19, !P0 ;  /* 0x0000001300137207 */ /* 0x000fe40004000000 */
[----:B------:R-:W-:Y:S02]  /*2140*/  SHF.R.U32.HI R21, RZ, R7, R21 ;  /* 0x00000007ff157219 */ /* 0x000fe40000011615 */
[----:B---3--:R-:W-:-:S02]  /*2150*/  ISETP.NE.AND P1, PT, R17, 0x1, PT ;  /* 0x000000011100780c */ /* 0x008fc40003f25270 */
[----:B------:R-:W-:Y:S02]  /*2160*/  SEL R5, R9, R5, !P0 ;  /* 0x0000000509057207 */ /* 0x000fe40004000000 */
[----:B------:R-:W-:Y:S02]  /*2170*/  SEL R20, R8, R20, !P1 ;  /* 0x0000001408147207 */ /* 0x000fe40004800000 */
[----:B------:R-:W-:Y:S01]  /*2180*/  SEL R21, R10, R21, !P1 ;  /* 0x000000150a157207 */ /* 0x000fe20004800000 */
[----:B----4-:R-:W-:-:S04]  /*2190*/  IMAD.HI.U32 R18, R19, R2, RZ ;  /* 0x0000000213127227 */ /* 0x010fc800078e00ff */
        /* <DEDUP_REMOVED lines=10> */
[----:B------:R-:W-:-:S04]  /*2240*/  @!P0 IMAD.HI.U32 R7, R21, R2, RZ ;  /* 0x0000000215078227 */ /* 0x000fc800078e00ff */
[----:B------:R-:W-:Y:S01]  /*2250*/  IMAD.MOV R2, RZ, RZ, -R6 ;  /* 0x000000ffff027224 */ /* 0x000fe200078e0a06 */
[----:B------:R-:W-:Y:S02]  /*2260*/  @!P0 SHF.R.U32.HI R3, RZ, R3, R7 ;  /* 0x00000003ff038219 */ /* 0x000fe40000011607 */
[----:B------:R-:W-:Y:S01]  /*2270*/  IADD3 R7, PT, PT, -R5, RZ, RZ ;  /* 0x000000ff05077210 */ /* 0x000fe20007ffe1ff */
[----:B------:R-:W-:Y:S01]  /*2280*/  IMAD R2, R22, R2, R5 ;  /* 0x0000000216027224 */ /* 0x000fe200078e0205 */
        /* <DEDUP_REMOVED lines=10> */
.L_x_34:
[----:B------:R-:W1:Y:S02]  /*2330*/  LDCU UR8, c[0x0][0xb30] ;  /* 0x00016600ff0877ac */ /* 0x000e640008000800 */
[----:B-1----:R-:W-:-:S09]  /*2340*/  UISETP.NE.AND UP0, UPT, UR8, 0x1, UPT ;  /* 0x000000010800788c */ /* 0x002fd2000bf05270 */
[----:B------:R-:W-:Y:S05]  /*2350*/  BRA.U UP0, `(.L_x_35) ;  /* 0x0000000100407547 */ /* 0x000fea000b800000 */
[----:B------:R-:W1:Y:S08]  /*2360*/  LDC.64 R4, c[0x0][0xb10] ;  /* 0x0002c400ff047b82 */ /* 0x000e700000000a00 */
[----:B------:R-:W2:Y:S08]  /*2370*/  LDC.64 R2, c[0x0][0xb18] ;  /* 0x0002c600ff027b82 */ /* 0x000eb00000000a00 */
[----:B------:R-:W3:Y:S08]  /*2380*/  LDC R6, c[0x0][0xb20] ;  /* 0x0002c800ff067b82 */ /* 0x000ef00000000800 */
[----:B------:R-:W4:Y:S01]  /*2390*/  LDC R7, c[0x0][0xb0c] ;  /* 0x0002c300ff077b82 */ /* 0x000f220000000800 */
[----:B-1----:R-:W-:-:S05]  /*23a0*/  IMAD.HI.U32 R4, R10, R4, RZ ;  /* 0x000000040a047227 */ /* 0x002fca00078e00ff */
[----:B------:R-:W-:Y:S01]  /*23b0*/  SHF.R.U32.HI R4, RZ, R5, R4 ;  /* 0x00000005ff047219 */ /* 0x000fe20000011604 */
[----:B--2---:R-:W-:Y:S01]  /*23c0*/  IMAD.HI.U32 R3, R9, R3, RZ ;  /* 0x0000000309037227 */ /* 0x004fe200078e00ff */
[----:B------:R-:W-:-:S04]  /*23d0*/  ISETP.NE.AND P0, PT, R2, 0x1, PT ;  /* 0x000000010200780c */ /* 0x000fc80003f05270 */
[----:B---3--:R-:W-:-:S04]  /*23e0*/  SHF.R.U32.HI R3, RZ, R6, R3 ;  /* 0x00000006ff037219 */ /* 0x008fc80000011603 */
[----:B------:R-:W-:Y:S02]  /*23f0*/  SEL R3, R9, R3, !P0 ;  /* 0x0000000309037207 */ /* 0x000fe40004000000 */
[----:B----4-:R-:W-:-:S04]  /*2400*/  ISETP.NE.AND P1, PT, R7, 0x1, PT ;  /* 0x000000010700780c */ /* 0x010fc80003f25270 */
[----:B------:R-:W-:-:S05]  /*2410*/  SEL R4, R10, R4, !P1 ;  /* 0x000000040a047207 */ /* 0x000fca0004800000 */
[----:B------:R-:W-:Y:S02]  /*2420*/  IMAD.IADD R5, R3, 0x1, -R4 ;  /* 0x0000000103057824 */ /* 0x000fe400078e0a04 */
[----:B------:R-:W-:Y:S02]  /*2430*/  IMAD.IADD R3, R4, 0x1, -R3 ;  /* 0x0000000104037824 */ /* 0x000fe400078e0a03 */
[----:B------:R-:W-:Y:S02]  /*2440*/  IMAD R10, R5, R7, R10 ;  /* 0x00000007050a7224 */ /* 0x000fe400078e020a */
[----:B------:R-:W-:-:S07]  /*2450*/  IMAD R9, R3, R2, R9 ;  /* 0x0000000203097224 */ /* 0x000fce00078e0209 */
.L_x_35:
[----:B------:R-:W-:Y:S01]  /*2460*/  VIADD R14, R14, 0x1 ;  /* 0x000000010e0e7836 */ /* 0x000fe20000000000 */
[----:B------:R-:W-:Y:S01]  /*2470*/  PLOP3.LUT P1, PT, PT, PT, PT, 0x80, 0x8 ;  /* 0x000000000008781c */ /* 0x000fe20003f2f070 */
[----:B------:R-:W-:Y:S02]  /*2480*/  IMAD.IADD R52, R10, 0x1, R50 ;  /* 0x000000010a347824 */ /* 0x000fe400078e0232 */
[----:B------:R-:W-:Y:S01]  /*2490*/  IMAD.IADD R51, R9, 0x1, R31 ;  /* 0x0000000109337824 */ /* 0x000fe200078e021f */
[----:B------:R-:W-:-:S04]  /*24a0*/  ISETP.NE.AND P0, PT, R14, 0x2, PT ;  /* 0x000000020e00780c */ /* 0x000fc80003f05270 */
[----:B------:R-:W-:Y:S02]  /*24b0*/  SEL R2, RZ, 0x1, P0 ;  /* 0x00000001ff027807 */ /* 0x000fe40000000000 */
[----:B------:R-:W-:Y:S02]  /*24c0*/  SEL R14, R14, RZ, P0 ;  /* 0x000000ff0e0e7207 */ /* 0x000fe40000000000 */
[----:B------:R-:W-:Y:S01]  /*24d0*/  LOP3.LUT R13, R13, R2, RZ, 0x3c, !PT ;  /* 0x000000020d0d7212 */ /* 0x000fe200078e3cff */
[----:B------:R-:W-:Y:S06]  /*24e0*/  @P2 BRA `(.L_x_36) ;  /* 0xfffffff000982947 */ /* 0x000fec000383ffff */
[----:B------:R-:W-:Y:S01]  /*24f0*/  UIADD3 UR4, UPT, UPT, UR4, 0xa8, URZ ;  /* 0x000000a804047890 */ /* 0x000fe2000fffe0ff */
[----:B------:R-:W-:-:S03]  /*2500*/  SHF.L.U32 R2, R15, 0x1f, RZ ;  /* 0x0000001f0f027819 */ /* 0x000fc600000006ff */
[----:B------:R-:W-:-:S09]  /*2510*/  ULEA UR5, UR6, UR4, 0x3 ;  /* 0x0000000406057291 */ /* 0x000fd2000f8e18ff */
[----:B------:R-:W1:Y:S02]  /*2520*/  SYNCS.PHASECHK.TRANS64.TRYWAIT P0, [UR5], R2 ;  /* 0x00000002ff0075a7 */ /* 0x000e640008001105 */
[----:B-1----:R-:W-:Y:S05]  /*2530*/  @!P0 BRA `(.L_x_37) ;  /* 0x0000004400788947 */ /* 0x002fea0003800000 */
.L_x_125:
[----:B------:R-:W-:-:S04]  /*2540*/  UIADD3 UR6, UPT, UPT, UR6, 0x1, URZ ;  /* 0x0000000106067890 */ /* 0x000fc8000fffe0ff */
[----:B------:R-:W-:-:S04]  /*2550*/  UISETP.NE.AND UP0, UPT, UR6, 0x15, UPT ;  /* 0x000000150600788c */ /* 0x000fc8000bf05270 */
[----:B------:R-:W-:Y:S02]  /*2560*/  USEL UR7, URZ, 0x1, UP0 ;  /* 0x00000001ff077887 */ /* 0x000fe40008000000 */
[----:B------:R-:W-:-:S04]  /*2570*/  USEL UR6, UR6, URZ, UP0 ;  /* 0x000000ff06067287 */ /* 0x000fc80008000000 */
[----:B------:R-:W-:Y:S01]  /*2580*/  ULEA UR5, UR6, UR4, 0x3 ;  /* 0x0000000406057291 */ /* 0x000fe2000f8e18ff */
[----:B-1----:R-:W-:-:S04]  /*2590*/  LOP3.LUT R2, R15, UR7, RZ, 0x3c, !PT ;  /* 0x000000070f027c12 */ /* 0x002fc8000f8e3cff */
[----:B------:R-:W-:-:S04]  /*25a0*/  SHF.L.U32 R3, R2, 0x1f, RZ ;  /* 0x0000001f02037819 */ /* 0x000fc800000006ff */
[----:B------:R-:W1:Y:S02]  /*25b0*/  SYNCS.PHASECHK.TRANS64.TRYWAIT P0, [UR5], R3 ;  /* 0x00000003ff0075a7 */ /* 0x000e640008001105 */
[----:B-1----:R-:W-:Y:S05]  /*25c0*/  @!P0 BRA `(.L_x_38) ;  /* 0x00000044006c8947 */ /* 0x002fea0003800000 */
.L_x_127:
[----:B------:R-:W-:-:S04]  /*25d0*/  UIADD3 UR6, UPT, UPT, UR6, 0x1, URZ ;  /* 0x0000000106067890 */ /* 0x000fc8000fffe0ff */
[----:B------:R-:W-:-:S04]  /*25e0*/  UISETP.NE.AND UP0, UPT, UR6, 0x15, UPT ;  /* 0x000000150600788c */ /* 0x000fc8000bf05270 */
[----:B------:R-:W-:Y:S02]  /*25f0*/  USEL UR7, URZ, 0x1, UP0 ;  /* 0x00000001ff077887 */ /* 0x000fe40008000000 */
[----:B------:R-:W-:-:S04]  /*2600*/  USEL UR6, UR6, URZ, UP0 ;  /* 0x000000ff06067287 */ /* 0x000fc80008000000 */
[----:B------:R-:W-:Y:S01]  /*2610*/  ULEA UR5, UR6, UR4, 0x3 ;  /* 0x0000000406057291 */ /* 0x000fe2000f8e18ff */
[----:B------:R-:W-:-:S04]  /*2620*/  LOP3.LUT R2, R2, UR7, RZ, 0x3c, !PT ;  /* 0x0000000702027c12 */ /* 0x000fc8000f8e3cff */
[----:B-1----:R-:W-:-:S04]  /*2630*/  SHF.L.U32 R3, R2, 0x1f, RZ ;  /* 0x0000001f02037819 */ /* 0x002fc800000006ff */
[----:B------:R-:W1:Y:S02]  /*2640*/  SYNCS.PHASECHK.TRANS64.TRYWAIT P0, [UR5], R3 ;  /* 0x00000003ff0075a7 */ /* 0x000e640008001105 */
[----:B-1----:R-:W-:Y:S05]  /*2650*/  @!P0 BRA `(.L_x_39) ;  /* 0x0000004400608947 */ /* 0x002fea0003800000 */
.L_x_129:
        /* <DEDUP_REMOVED lines=9> */
.L_x_131:
        /* <DEDUP_REMOVED lines=9> */
.L_x_133:
        /* <DEDUP_REMOVED lines=9> */
.L_x_135:
        /* <DEDUP_REMOVED lines=9> */
.L_x_137:
        /* <DEDUP_REMOVED lines=9> */
.L_x_139:
        /* <DEDUP_REMOVED lines=9> */
.L_x_141:
        /* <DEDUP_REMOVED lines=9> */
.L_x_143:
        /* <DEDUP_REMOVED lines=9> */
.L_x_145:
        /* <DEDUP_REMOVED lines=9> */
.L_x_147:
        /* <DEDUP_REMOVED lines=9> */
.L_x_149:
        /* <DEDUP_REMOVED lines=9> */
.L_x_151:
        /* <DEDUP_REMOVED lines=9> */
.L_x_153:
        /* <DEDUP_REMOVED lines=9> */
.L_x_155:
        /* <DEDUP_REMOVED lines=9> */
.L_x_157:
        /* <DEDUP_REMOVED lines=9> */
.L_x_159:
        /* <DEDUP_REMOVED lines=9> */
.L_x_161:
        /* <DEDUP_REMOVED lines=9> */
.L_x_163:
[----:B------:R-:W-:-:S04]  /*2ff0*/  UIADD3 UR6, UPT, UPT, UR6, 0x1, URZ ;  /* 0x0000000106067890 */ /* 0x000fc8000fffe0ff */
[----:B------:R-:W-:-:S04]  /*3000*/  UISETP.NE.AND UP0, UPT, UR6, 0x15, UPT ;  /* 0x000000150600788c */ /* 0x000fc8000bf05270 */
[----:B------:R-:W-:Y:S02]  /*3010*/  USEL UR5, URZ, 0x1, UP0 ;  /* 0x00000001ff057887 */ /* 0x000fe40008000000 */
[----:B------:R-:W-:-:S04]  /*3020*/  USEL UR6, UR6, URZ, UP0 ;  /* 0x000000ff06067287 */ /* 0x000fc80008000000 */
[----:B------:R-:W-:Y:S01]  /*3030*/  ULEA UR6, UR6, UR4, 0x3 ;  /* 0x0000000406067291 */ /* 0x000fe2000f8e18ff */
[----:B------:R-:W-:-:S04]  /*3040*/  LOP3.LUT R2, R2, UR5, RZ, 0x3c, !PT ;  /* 0x0000000502027c12 */ /* 0x000fc8000f8e3cff */
[----:B------:R-:W-:Y:S01]  /*3050*/  SHF.L.U32 R2, R2, 0x1f, RZ ;  /* 0x0000001f02027819 */ /* 0x000fe200000006ff */
[----:B-1--4-:R-:W-:-:S07]  /*3060*/  IMAD.U32 R0, RZ, RZ, UR6 ;  /* 0x00000006ff007e24 */ /* 0x012fce000f8e00ff */
.L_x_57:
[----:B-1----:R1:W2:Y:S02]  /*3070*/  SYNCS.PHASECHK.TRANS64.TRYWAIT P0, [R0+URZ], R2 ;  /* 0x00000002000075a7 */ /* 0x0022a400080011ff */
[----:B--2---:R-:W-:Y:S05]  /*3080*/  @!P0 NANOSLEEP.SYNCS 0x989680 ;  /* 0x009896800000895d */ /* 0x004fea0003900000 */
[----:B------:R-:W2:Y:S02]  /*3090*/  @!P0 SYNCS.PHASECHK.TRANS64 P0, [R0+URZ], R2 ;  /* 0x00000002000085a7 */ /* 0x000ea400080010ff */
[----:B--2---:R-:W-:Y:S05]  /*30a0*/  @P0 EXIT ;  /* 0x000000000000094d */ /* 0x004fea0003800000 */
[----:B------:R-:W-:Y:S05]  /*30b0*/  BRA `(.L_x_57) ;  /* 0xfffffffc00ec7947 */ /* 0x000fea000383ffff */
.L_x_18:
[----:B------:R-:W-:-:S04]  /*30c0*/  UISETP.NE.AND UP1, UPT, UR37, URZ, UPT ;  /* 0x000000ff2500728c */ /* 0x000fc8000bf25270 */
[----:B------:R-:W-:-:S09]  /*30d0*/  UISETP.NE.OR UP1, UPT, UR8, 0x1, UP1 ;  /* 0x000000010800788c */ /* 0x000fd20008f25670 */
[----:B------:R-:W-:Y:S05]  /*30e0*/  BRA.U UP1, `(.L_x_58) ;  /* 0x0000000501487547 */ /* 0x000fea000b800000 */
[----:B------:R-:W-:Y:S01]  /*30f0*/  ISETP.NE.AND P2, PT, R2, RZ, PT ;  /* 0x000000ff0200720c */ /* 0x000fe20003f45270 */
[----:B------:R-:W-:Y:S01]  /*3100*/  IMAD.MOV.U32 R12, RZ, RZ, 0x1 ;  /* 0x00000001ff0c7424 */ /* 0x000fe200078e00ff */
[----:B------:R-:W-:Y:S02]  /*3110*/  CS2R R10, SRZ ;  /* 0x00000000000a7805 */ /* 0x000fe4000001ff00 */
[----:B------:R-:W-:Y:S01]  /*3120*/  CS2R R8, SRZ ;  /* 0x0000000000087805 */ /* 0x000fe2000001ff00 */
[----:B------:R-:W-:Y:S01]  /*3130*/  UMOV UR4, 0x400 ;  /* 0x0000040000047882 */ /* 0x000fe20000000000 */
[----:B------:R-:W-:Y:S01]  /*3140*/  UMOV UR6, URZ ;  /* 0x000000ff00067c82 */ /* 0x000fe20008000000 */
[----:B------:R-:W-:-:S12]  /*3150*/  ULEA UR37, UR37, UR4, 0x18 ;  /* 0x0000000425257291 */ /* 0x000fd8000f8ec0ff */
.L_x_62:
[----:B------:R-:W-:Y:S02]  /*3160*/  LEA R0, R8, UR37, 0x3 ;  /* 0x0000002508007c11 */ /* 0x000fe4000f8e18ff */
[----:B------:R-:W-:-:S03]  /*3170*/  SHF.L.U32 R4, R9, 0x1f, RZ ;  /* 0x0000001f09047819 */ /* 0x000fc600000006ff */
[----:B------:R-:W-:Y:S01]  /*3180*/  VIADD R5, R0, 0x1f0 ;  /* 0x000001f000057836 */ /* 0x000fe20000000000 */
[----:B------:R-:W1:Y:S02]  /*3190*/  SYNCS.PHASECHK.TRANS64.TRYWAIT P0, [R0+URZ+0x1e0], R4 ;  /* 0x0001e004000075a7 */ /* 0x000e6400080011ff */
[----:B-1----:R-:W-:Y:S05]  /*31a0*/  @!P0 BRA `(.L_x_59) ;  /* 0x00000040003c8947 */ /* 0x002fea0003800000 */
.L_x_164:
[----:B------:R-:W-:Y:S01]  /*31b0*/  ULEA UR5, UR6, UR37, 0x3 ;  /* 0x0000002506057291 */ /* 0x000fe2000f8e18ff */
[----:B-1----:R-:W-:Y:S01]  /*31c0*/  PRMT R0, RZ, 0x654, R5 ;  /* 0x00000654ff007816 */ /* 0x002fe20000000005 */
[----:B------:R-:W-:Y:S01]  /*31d0*/  @!P2 IMAD.MOV.U32 R4, RZ, RZ, 0x10 ;  /* 0x00000010ff04a424 */ /* 0x000fe200078e00ff */
[----:B------:R-:W-:Y:S01]  /*31e0*/  SHF.L.U32 R5, R12, 0x1f, RZ ;  /* 0x0000001f0c057819 */ /* 0x000fe200000006ff */
[----:B------:R-:W-:Y:S01]  /*31f0*/  UIADD3 UR4, UPT, UPT, UR5, 0x180, URZ ;  /* 0x0000018005047890 */ /* 0x000fe2000fffe0ff */
[----:B------:R1:W-:Y:S05]  /*3200*/  SYNCS.ARRIVE.TRANS64.RED.A1T0 RZ, [R0+URZ], RZ ;  /* 0x000000ff00ff79a7 */ /* 0x0003ea00081004ff */
[----:B------:R-:W-:Y:S01]  /*3210*/  IMAD.U32 R6, RZ, RZ, UR4 ;  /* 0x00000004ff067e24 */ /* 0x000fe2000f8e00ff */
[----:B------:R-:W2:Y:S04]  /*3220*/  SYNCS.PHASECHK.TRANS64.TRYWAIT P0, [UR5+0x190], R5 ;  /* 0x00019005ff0075a7 */ /* 0x000ea80008001105 */
[----:B------:R-:W-:Y:S01]  /*3230*/  PRMT R6, R2, 0x654, R6 ;  /* 0x0000065402067816 */ /* 0x000fe20000000006 */
[----:B-12---:R-:W-:Y:S06]  /*3240*/  @!P0 BRA `(.L_x_60) ;  /* 0x0000004000288947 */ /* 0x006fec0003800000 */
.L_x_166:
[----:B------:R-:W-:Y:S01]  /*3250*/  ULEA UR4, UR6, UR37, 0x4 ;  /* 0x0000002506047291 */ /* 0x000fe2000f8e20ff */
[----:B------:R-:W-:Y:S01]  /*3260*/  SEL R3, R6, R3, !P2 ;  /* 0x0000000306037207 */ /* 0x000fe20005000000 */
[----:B------:R-:W-:Y:S01]  /*3270*/  UIADD3 UR5, UPT, UPT, UR5, 0x180, URZ ;  /* 0x0000018005057890 */ /* 0x000fe2000fffe0ff */
[----:B-1----:R-:W-:Y:S01]  /*3280*/  LEA R0, R11, UR37, 0x3 ;  /* 0x000000250b007c11 */ /* 0x002fe2000f8e18ff */
[----:B------:R-:W-:Y:S01]  /*3290*/  UIADD3 UR4, UPT, UPT, UR4, 0x210, URZ ;  /* 0x0000021004047890 */ /* 0x000fe2000fffe0ff */
[----:B------:R1:W-:Y:S01]  /*32a0*/  @!P2 SYNCS.ARRIVE.TRANS64.RED RZ, [R3+URZ], R4 ;  /* 0x0000000403ffa9a7 */ /* 0x0003e200080004ff */
[----:B------:R-:W-:Y:S01]  /*32b0*/  UIADD3 UR6, UPT, UPT, UR6, 0x1, URZ ;  /* 0x0000000106067890 */ /* 0x000fe2000fffe0ff */
[----:B------:R-:W-:-:S03]  /*32c0*/  VIADD R8, R8, 0x1 ;  /* 0x0000000108087836 */ /* 0x000fc60000000000 */
[----:B------:R-:W-:Y:S02]  /*32d0*/  UISETP.NE.AND UP0, UPT, UR6, 0x2, UPT ;  /* 0x000000020600788c */ /* 0x000fe4000bf05270 */
[----:B------:R-:W-:Y:S01]  /*32e0*/  ISETP.NE.AND P0, PT, R8, 0x2, PT ;  /* 0x000000020800780c */ /* 0x000fe20003f05270 */
[----:B------:R-:W-:Y:S06]  /*32f0*/  UGETNEXTWORKID.BROADCAST [UR4], [UR5] ;  /* 0x00000000040073ca */ /* 0x000fec0008000100 */
[----:B------:R-:W-:Y:S02]  /*3300*/  USEL UR4, URZ, 0x1, UP0 ;  /* 0x00000001ff047887 */ /* 0x000fe40008000000 */
[----:B------:R-:W-:-:S04]  /*3310*/  USEL UR6, UR6, URZ, UP0 ;  /* 0x000000ff06067287 */ /* 0x000fc80008000000 */
[----:B------:R-:W-:Y:S02]  /*3320*/  LOP3.LUT R12, R12, UR4, RZ, 0x3c, !PT ;  /* 0x000000040c0c7c12 */ /* 0x000fe4000f8e3cff */
[----:B-1----:R-:W-:-:S04]  /*3330*/  SHF.L.U32 R4, R10, 0x1f, RZ ;  /* 0x0000001f0a047819 */ /* 0x002fc800000006ff */
[----:B------:R-:W1:Y:S02]  /*3340*/  SYNCS.PHASECHK.TRANS64.TRYWAIT P1, [R0+URZ+0x180], R4 ;  /* 0x00018004000075a7 */ /* 0x000e6400080211ff */
[----:B-1----:R-:W-:Y:S05]  /*3350*/  @!P1 BRA `(.L_x_61) ;  /* 0x0000003c00fc9947 */ /* 0x002fea0003800000 */
.L_x_167:
[C---:B-1----:R-:W-:Y:S01]  /*3360*/  LEA R4, R11.reuse, UR37, 0x4 ;  /* 0x000000250b047c11 */ /* 0x042fe2000f8e20ff */
[----:B------:R-:W-:Y:S01]  /*3370*/  VIADD R0, R0, 0x190 ;  /* 0x0000019000007836 */ /* 0x000fe20000000000 */
[----:B------:R-:W-:Y:S01]  /*3380*/  SEL R8, R8, RZ, P0 ;  /* 0x000000ff08087207 */ /* 0x000fe20000000000 */
[----:B------:R-:W-:-:S03]  /*3390*/  VIADD R11, R11, 0x1 ;  /* 0x000000010b0b7836 */ /* 0x000fc60000000000 */
[----:B------:R-:W1:Y:S01]  /*33a0*/  LDS.128 R4, [R4+0x210] ;  /* 0x0002100004047984 */ /* 0x000e620000000c00 */
[----:B------:R-:W-:Y:S02]  /*33b0*/  PRMT R0, RZ, 0x654, R0 ;  /* 0x00000654ff007816 */ /* 0x000fe40000000000 */
[C---:B------:R-:W-:Y:S01]  /*33c0*/  ISETP.NE.AND P1, PT, R11.reuse, 0x2, PT ;  /* 0x000000020b00780c */ /* 0x040fe20003f25270 */
[----:B------:R-:W-:Y:S01]  /*33d0*/  @!PT LDS RZ, [RZ] ;  /* 0x00000000fffff984 */ /* 0x000fe20000000800 */
[----:B------:R-:W-:Y:S01]  /*33e0*/  @!PT LDS RZ, [RZ] ;  /* 0x00000000fffff984 */ /* 0x000fe20000000800 */
[----:B------:R-:W-:Y:S01]  /*33f0*/  @!PT LDS RZ, [RZ] ;  /* 0x00000000fffff984 */ /* 0x000fe20000000800 */
[----:B------:R-:W-:Y:S01]  /*3400*/  @!PT LDS RZ, [RZ] ;  /* 0x00000000fffff984 */ /* 0x000fe20000000800 */
[----:B------:R2:W-:Y:S06]  /*3410*/  MEMBAR.ALL.CTA ;  /* 0x0000000000007992 */ /* 0x0005ec0000008000 */
[----:B--2---:R-:W2:Y:S01]  /*3420*/  FENCE.VIEW.ASYNC.S ;  /* 0x00000000000073c6 */ /* 0x004ea20000000000 */
[----:B------:R-:W-:Y:S01]  /*3430*/  SEL R11, R11, RZ, P1 ;  /* 0x000000ff0b0b7207 */ /* 0x000fe20000800000 */
[----:B--2---:R2:W-:Y:S01]  /*3440*/  SYNCS.ARRIVE.TRANS64.RED.A1T0 RZ, [R0+URZ], RZ ;  /* 0x000000ff00ff79a7 */ /* 0x0045e200081004ff */
[----:B-1----:R-:W-:-:S02]  /*3450*/  LOP3.LUT P3, RZ, R6, 0x1, RZ, 0xc0, !PT ;  /* 0x0000000106ff7812 */ /* 0x002fc4000786c0ff */
[----:B------:R-:W-:-:S04]  /*3460*/  SEL R4, RZ, 0x1, P1 ;  /* 0x00000001ff047807 */ /* 0x000fc80000800000 */
[----:B------:R-:W-:Y:S02]  /*3470*/  LOP3.LUT R10, R10, R4, RZ, 0x3c, !PT ;  /* 0x000000040a0a7212 */ /* 0x000fe400078e3cff */
[----:B--2---:R-:W-:-:S04]  /*3480*/  SEL R0, RZ, 0x1, P0 ;  /* 0x00000001ff007807 */ /* 0x004fc80000000000 */
[----:B------:R-:W-:Y:S01]  /*3490*/  LOP3.LUT R9, R9, R0, RZ, 0x3c, !PT ;  /* 0x0000000009097212 */ /* 0x000fe200078e3cff */
[----:B------:R-:W-:Y:S06]  /*34a0*/  @P3 BRA `(.L_x_62) ;  /* 0xfffffffc002c3947 */ /* 0x000fec000383ffff */
[----:B------:R-:W-:Y:S01]  /*34b0*/  ULEA UR5, UR6, UR37, 0x3 ;  /* 0x0000002506057291 */ /* 0x000fe2000f8e18ff */
[----:B------:R-:W-:-:S08]  /*34c0*/  SHF.L.U32 R2, R12, 0x1f, RZ ;  /* 0x0000001f0c027819 */ /* 0x000fd000000006ff */
[----:B------:R-:W1:Y:S02]  /*34d0*/  SYNCS.PHASECHK.TRANS64 P0, [UR5+0x190], R2 ;  /* 0x00019002ff0075a7 */ /* 0x000e640008001005 */
[----:B-1----:R-:W-:Y:S05]  /*34e0*/  @P0 BRA `(.L_x_63) ;  /* 0x0000000000080947 */ /* 0x002fea0003800000 */
[----:B------:R-:W1:Y:S02]  /*34f0*/  SYNCS.PHASECHK.TRANS64.TRYWAIT P0, [UR5+0x190], R2 ;  /* 0x00019002ff0075a7 */ /* 0x000e640008001105 */
[----:B-1----:R-:W-:Y:S05]  /*3500*/  @!P0 BRA `(.L_x_64) ;  /* 0x0000003c00a48947 */ /* 0x002fea0003800000 */
.L_x_63:
[----:B------:R-:W-:-:S04]  /*3510*/  UIADD3 UR4, UPT, UPT, UR6, 0x1, URZ ;  /* 0x0000000106047890 */ /* 0x000fc8000fffe0ff */
[----:B------:R-:W-:-:S04]  /*3520*/  UISETP.NE.AND UP0, UPT, UR4, 0x2, UPT ;  /* 0x000000020400788c */ /* 0x000fc8000bf05270 */
[----:B------:R-:W-:Y:S02]  /*3530*/  USEL UR7, URZ, 0x1, UP0 ;  /* 0x00000001ff077887 */ /* 0x000fe40008000000 */
[----:B------:R-:W-:-:S04]  /*3540*/  USEL UR4, UR4, URZ, UP0 ;  /* 0x000000ff04047287 */ /* 0x000fc80008000000 */
[----:B------:R-:W-:Y:S01]  /*3550*/  ULEA UR4, UR4, UR37, 0x3 ;  /* 0x0000002504047291 */ /* 0x000fe2000f8e18ff */
[----:B-1----:R-:W-:-:S04]  /*3560*/  LOP3.LUT R2, R12, UR7, RZ, 0x3c, !PT ;  /* 0x000000070c027c12 */ /* 0x002fc8000f8e3cff */
[----:B------:R-:W-:-:S04]  /*3570*/  SHF.L.U32 R0, R2, 0x1f, RZ ;  /* 0x0000001f02007819 */ /* 0x000fc800000006ff */
[----:B------:R-:W1:Y:S02]  /*3580*/  SYNCS.PHASECHK.TRANS64 P0, [UR4+0x190], R0 ;  /* 0x00019000ff0075a7 */ /* 0x000e640008001004 */
[----:B-1----:R-:W-:Y:S05]  /*3590*/  @P0 EXIT ;  /* 0x000000000000094d */ /* 0x002fea0003800000 */
[----:B------:R-:W-:Y:S02]  /*35a0*/  SHF.L.U32 R2, R2, 0x1f, RZ ;  /* 0x0000001f02027819 */ /* 0x000fe400000006ff */
[----:B------:R-:W-:-:S07]  /*35b0*/  MOV R0, UR4 ;  /* 0x0000000400007c02 */ /* 0x000fce0008000f00 */
.L_x_65:
[----:B-1----:R1:W2:Y:S02]  /*35c0*/  SYNCS.PHASECHK.TRANS64.TRYWAIT P0, [R0+URZ+0x190], R2 ;  /* 0x00019002000075a7 */ /* 0x0022a400080011ff */
[----:B--2---:R-:W-:Y:S05]  /*35d0*/  @!P0 NANOSLEEP.SYNCS 0x989680 ;  /* 0x009896800000895d */ /* 0x004fea0003900000 */
[----:B------:R-:W2:Y:S02]  /*35e0*/  @!P0 SYNCS.PHASECHK.TRANS64 P0, [R0+URZ+0x190], R2 ;  /* 0x00019002000085a7 */ /* 0x000ea400080010ff */
[----:B--2---:R-:W-:Y:S05]  /*35f0*/  @P0 EXIT ;  /* 0x000000000000094d */ /* 0x004fea0003800000 */
[----:B------:R-:W-:Y:S05]  /*3600*/  BRA `(.L_x_65) ;  /* 0xfffffffc00ec7947 */ /* 0x000fea000383ffff */
.L_x_58:
[----:B------:R-:W-:-:S09]  /*3610*/  UISETP.NE.AND UP1, UPT, UR8, URZ, UPT ;  /* 0x000000ff0800728c */ /* 0x000fd2000bf25270 */
[----:B------:R-:W-:Y:S05]  /*3620*/  BRA.U UP1, `(.L_x_66) ;  /* 0x0000000d01c47547 */ /* 0x000fea000b800000 */
[----:B------:R-:W-:Y:S01]  /*3630*/  UMOV UR4, 0x40 ;  /* 0x0000004000047882 */ /* 0x000fe20000000000 */
[----:B------:R-:W-:Y:S01]  /*3640*/  NOP ;  /* 0x0000000000007918 */ /* 0x000fe20000000000 */
[----:B------:R-:W-:Y:S01]  /*3650*/  ULEA UR4, UR37, UR4, 0x18 ;  /* 0x0000000425047291 */ /* 0x000fe2000f8ec0ff */
[----:B------:R-:W-:Y:S02]  /*3660*/  UMOV UR5, 0x400 ;  /* 0x0000040000057882 */ /* 0x000fe40000000000 */
[----:B------:R-:W-:-:S06]  /*3670*/  ULEA UR37, UR37, UR5, 0x18 ;  /* 0x0000000525257291 */ /* 0x000fcc000f8ec0ff */
[----:B------:R-:W1:Y:S02]  /*3680*/  LDS.U8 R0, [UR4+0x1c] ;  /* 0x00001c04ff007984 */ /* 0x000e640008000000 */
[----:B-1----:R-:W-:-:S13]  /*3690*/  ISETP.NE.AND P0, PT, R0, RZ, PT ;  /* 0x000000ff0000720c */ /* 0x002fda0003f05270 */
[----:B------:R-:W-:Y:S05]  /*36a0*/  @P0 BRA `(.L_x_67) ;  /* 0x0000000000580947 */ /* 0x000fea0003800000 */
[----:B------:R-:W-:-:S13]  /*36b0*/  ELECT P0, URZ, PT ;  /* 0x0000000000ff782f */ /* 0x000fda0003800000 */
[----:B------:R-:W-:Y:S05]  /*36c0*/  @!P0 BRA `(.L_x_68) ;  /* 0x0000000000608947 */ /* 0x000fea0003800000 */
[----:B------:R-:W-:Y:S01]  /*36d0*/  UMOV UR5, 0x10 ;  /* 0x0000001000057882 */ /* 0x000fe20000000000 */
[----:B------:R-:W-:Y:S01]  /*36e0*/  HFMA2 R0, -RZ, RZ, 0, 5.9604644775390625e-08 ;  /* 0x00000001ff007431 */ /* 0x000fe200000001ff */
[----:B------:R-:W-:-:S03]  /*36f0*/  MOV R2, 0xffff ;  /* 0x0000ffff00027802 */ /* 0x000fc60000000f00 */
[----:B------:R-:W-:Y:S04]  /*3700*/  DEPBAR.LE SB1, 0x36 ;  /* 0x00009d800000791a */ /* 0x000fe80000000000 */
[----:B------:R-:W1:Y:S02]  /*3710*/  UTCATOMSWS.FIND_AND_SET.ALIGN UP0, UR5, UR5 ;  /* 0x00000005000575e3 */ /* 0x000e640008000800 */
[----:B-1----:R-:W-:Y:S01]  /*3720*/  MOV R3, UR5 ;  /* 0x0000000500037c02 */ /* 0x002fe20008000f00 */
[----:B------:R-:W-:Y:S06]  /*3730*/  BRA.U UP0, `(.L_x_69) ;  /* 0x0000000100187547 */ /* 0x000fec000b800000 */
.L_x_70:
[----:B------:R-:W-:Y:S05]  /*3740*/  NANOSLEEP 0x64 ;  /* 0x000000640000795d */ /* 0x000fea0003800000 */
[----:B------:R-:W-:-:S05]  /*3750*/  UMOV UR5, 0x10 ;  /* 0x0000001000057882 */ /* 0x000fca0000000000 */
[----:B------:R-:W-:Y:S04]  /*3760*/  DEPBAR.LE SB1, 0x36 ;  /* 0x00009d800000791a */ /* 0x000fe80000000000 */
[----:B------:R-:W1:Y:S02]  /*3770*/  UTCATOMSWS.FIND_AND_SET.ALIGN UP0, UR5, UR5 ;  /* 0x00000005000575e3 */ /* 0x000e640008000800 */
[----:B-1----:R-:W-:Y:S01]  /*3780*/  MOV R3, UR5 ;  /* 0x0000000500037c02 */ /* 0x002fe20008000f00 */
[----:B------:R-:W-:Y:S05]  /*3790*/  BRA.U !UP0, `(.L_x_70) ;  /* 0xfffffffd08e87547 */ /* 0x000fea000b83ffff */
.L_x_69:
[-C--:B------:R-:W-:Y:S02]  /*37a0*/  SHF.L.U32 R2, R2, R3.reuse, RZ ;  /* 0x0000000302027219 */ /* 0x080fe400000006ff */
[----:B------:R-:W-:Y:S01]  /*37b0*/  SHF.L.U32 R0, R0, R3, RZ ;  /* 0x0000000300007219 */ /* 0x000fe200000006ff */
[----:B------:R-:W-:Y:S02]  /*37c0*/  IMAD.SHL.U32 R3, R3, 0x20, RZ ;  /* 0x0000002003037824 */ /* 0x000fe400078e00ff */
[----:B------:R1:W-:Y:S04]  /*37d0*/  ATOMS.OR RZ, [UR4+0x14], R2 ;  /* 0x00001402ffff798c */ /* 0x0003e8000b000004 */
[----:B------:R1:W-:Y:S04]  /*37e0*/  ATOMS.OR RZ, [UR4+0x18], R0 ;  /* 0x00001800ffff798c */ /* 0x0003e8000b000004 */
[----:B------:R1:W-:Y:S01]  /*37f0*/  STS [UR37+0x230], R3 ;  /* 0x00023003ff007988 */ /* 0x0003e20008000825 */
[----:B------:R-:W-:Y:S05]  /*3800*/  BRA `(.L_x_68) ;  /* 0x0000000000107947 */ /* 0x000fea0003800000 */
.L_x_67:
[----:B------:R-:W-:Y:S02]  /*3810*/  MOV R0, 0xffffffff ;  /* 0xffffffff00007802 */ /* 0x000fe40000000f00 */
[----:B------:R-:W-:-:S03]  /*3820*/  MOV R2, 0x3850 ;  /* 0x0000385000027802 */ /* 0x000fc60000000f00 */
[----:B------:R1:W-:Y:S04]  /*3830*/  STS [UR37+0x230], R0 ;  /* 0x00023000ff007988 */ /* 0x0003e80008000825 */
[----:B-1-3-5:R-:W-:Y:S05]  /*3840*/  CALL.REL.NOINC `($__internal_1_$__cuda_sm10x_tcgen05_guardrail_trap_phase_invalid_during_alloc) ;  /* 0x0000004000347944 */ /* 0x02afea0003c00000 */
.L_x_68:
[----:B------:R-:W-:Y:S05]  /*3850*/  WARPSYNC.ALL ;  /* 0x0000000000007948 */ /* 0x000fea0003800000 */
[----:B------:R-:W2:Y:S01]  /*3860*/  S2UR UR5, SR_CgaCtaId ;  /* 0x00000000000579c3 */ /* 0x000ea20000008800 */
[----:B------:R-:W-:Y:S01]  /*3870*/  UMOV UR4, 0x400 ;  /* 0x0000040000047882 */ /* 0x000fe20000000000 */
[----:B------:R-:W-:-:S06]  /*3880*/  NOP ;  /* 0x0000000000007918 */ /* 0x000fcc0000000000 */
[----:B------:R-:W-:Y:S06]  /*3890*/  BAR.ARV 0x6, 0xa0 ;  /* 0x0182800000007b1d */ /* 0x000fec0000002000 */
[----:B------:R-:W4:Y:S01]  /*38a0*/  LDCU UR7, c[0x0][0x38c] ;  /* 0x00007180ff0777ac */ /* 0x000f220008000800 */
[----:B------:R-:W-:Y:S01]  /*38b0*/  IMAD.MOV.U32 R11, RZ, RZ, 0x1 ;  /* 0x00000001ff0b7424 */ /* 0x000fe200078e00ff */
[----:B------:R-:W-:Y:S01]  /*38c0*/  CS2R R8, SRZ ;  /* 0x0000000000087805 */ /* 0x000fe2000001ff00 */
[----:B------:R-:W-:Y:S01]  /*38d0*/  IMAD.MOV.U32 R10, RZ, RZ, RZ ;  /* 0x000000ffff0a7224 */ /* 0x000fe200078e00ff */
[----:B------:R-:W3:Y:S01]  /*38e0*/  LDCU UR6, c[0x0][0x38c] ;  /* 0x00007180ff0677ac */ /* 0x000ee20008000800 */
[----:B------:R-:W-:Y:S01]  /*38f0*/  UMOV UR13, URZ ;  /* 0x000000ff000d7c82 */ /* 0x000fe20008000000 */
[----:B------:R-:W-:Y:S01]  /*3900*/  UMOV UR12, URZ ;  /* 0x000000ff000c7c82 */ /* 0x000fe20008000000 */
[----:B--2---:R-:W-:Y:S01]  /*3910*/  ULEA UR5, UR5, UR4, 0x18 ;  /* 0x0000000405057291 */ /* 0x004fe2000f8ec0ff */
[----:B------:R-:W-:Y:S01]  /*3920*/  UMOV UR24, 0x0 ;  /* 0x0000000000187882 */ /* 0x000fe20000000000 */
[----:B------:R-:W-:-:S02]  /*3930*/  UMOV UR25, 0x4058490 ;  /* 0x0405849000197882 */ /* 0x000fc40000000000 */
[----:B------:R-:W-:Y:S02]  /*3940*/  UIADD3 UR15, UPT, UPT, UR5, 0x2600, URZ ;  /* 0x00002600050f7890 */ /* 0x000fe4000fffe0ff */
[----:B------:R-:W-:Y:S02]  /*3950*/  UIADD3 UR14, UPT, UPT, UR5, 0x2c600, URZ ;  /* 0x0002c600050e7890 */ /* 0x000fe4000fffe0ff */
[----:B----4-:R-:W-:Y:S01]  /*3960*/  UIADD3 UR7, UPT, UPT, UR7, 0x3f, URZ ;  /* 0x0000003f07077890 */ /* 0x010fe2000fffe0ff */
[----:B-1----:R-:W1:Y:S01]  /*3970*/  LDS R0, [UR5+0x230] ;  /* 0x00023005ff007984 */ /* 0x002e620008000800 */
[----:B------:R-:W-:Y:S02]  /*3980*/  USHF.R.U32.HI UR15, URZ, 0x4, UR15 ;  /* 0x00000004ff0f7899 */ /* 0x000fe4000801160f */
[----:B------:R-:W-:Y:S02]  /*3990*/  USHF.R.S32.HI UR4, URZ, 0x1f, UR7 ;  /* 0x0000001fff047899 */ /* 0x000fe40008011407 */
[----:B------:R-:W-:-:S02]  /*39a0*/  USHF.R.U32.HI UR14, URZ, 0x4, UR14 ;  /* 0x00000004ff0e7899 */ /* 0x000fc4000801160e */
[----:B------:R-:W-:Y:S01]  /*39b0*/  ULEA.HI UR4, UR4, UR7, URZ, 0x6 ;  /* 0x0000000704047291 */ /* 0x000fe2000f8f30ff */
[----:B------:R-:W-:Y:S01]  /*39c0*/  UMOV UR22, 0x0 ;  /* 0x0000000000167882 */ /* 0x000fe20000000000 */
[----:B------:R-:W-:Y:S02]  /*39d0*/  UMOV UR23, 0x4058490 ;  /* 0x0405849000177882 */ /* 0x000fe40000000000 */
[----:B------:R-:W-:Y:S02]  /*39e0*/  USHF.R.S32.HI UR4, URZ, 0x6, UR4 ;  /* 0x00000006ff047899 */ /* 0x000fe40008011404 */
[----:B------:R-:W-:Y:S02]  /*39f0*/  ULOP3.LUT UR15, UR15, 0x3fff, URZ, 0xc0, !UPT ;  /* 0x00003fff0f0f7892 */ /* 0x000fe4000f8ec0ff */
[----:B------:R-:W-:Y:S02]  /*3a00*/  UISETP.LT.AND UP0, UPT, UR4, 0x1, UPT ;  /* 0x000000010400788c */ /* 0x000fe4000bf01270 */
[----:B------:R-:W-:-:S02]  /*3a10*/  ULOP3.LUT UR14, UR14, 0x3fff, URZ, 0xc0, !UPT ;  /* 0x00003fff0e0e7892 */ /* 0x000fc4000f8ec0ff */
[----:B------:R-:W-:Y:S02]  /*3a20*/  USEL UR9, UR4, 0x1, !UP0 ;  /* 0x0000000104097887 */ /* 0x000fe4000c000000 */
[----:B---3--:R-:W-:Y:S02]  /*3a30*/  UISETP.GE.AND UP3, UPT, UR6, 0x1, UPT ;  /* 0x000000010600788c */ /* 0x008fe4000bf66270 */
[----:B------:R-:W-:Y:S01]  /*3a40*/  UIADD3 UR9, UPT, UPT, -UR9, URZ, URZ ;  /* 0x000000ff09097290 */ /* 0x000fe2000fffe1ff */
[----:B------:R-:W-:Y:S01]  /*3a50*/  UMOV UR20, 0x0 ;  /* 0x0000000000147882 */ /* 0x000fe20000000000 */
[----:B------:R-:W-:Y:S01]  /*3a60*/  UMOV UR21, 0x4058490 ;  /* 0x0405849000157882 */ /* 0x000fe20000000000 */
[----:B------:R-:W-:Y:S01]  /*3a70*/  UMOV UR18, 0x0 ;  /* 0x0000000000127882 */ /* 0x000fe20000000000 */
[----:B------:R-:W-:Y:S01]  /*3a80*/  UMOV UR19, 0x4058490 ;  /* 0x0405849000137882 */ /* 0x000fe20000000000 */
[----:B-1----:R-:W-:-:S15]  /*3a90*/  R2UR UR16, R0 ;  /* 0x00000000001072ca */ /* 0x002fde00000e0000 */
.L_x_77:
[----:B------:R-:W-:Y:S02]  /*3aa0*/  LEA R0, R10, UR5, 0x3 ;  /* 0x000000050a007c11 */ /* 0x000fe4000f8e18ff */
[----:B------:R-:W-:Y:S02]  /*3ab0*/  SHF.L.U32 R2, R9, 0x1f, RZ ;  /* 0x0000001f09027819 */ /* 0x000fe400000006ff */
[----:B------:R-:W-:Y:S01]  /*3ac0*/  PLOP3.LUT P0, PT, PT, PT, UP3, 0x80, 0x8 ;  /* 0x000000000008781c */ /* 0x000fe20003f0f038 */
[----:B------:R-:W-:Y:S01]  /*3ad0*/  VIADD R3, R0, 0x190 ;  /* 0x0000019000037836 */ /* 0x000fe20000000000 */
[----:B-1----:R-:W1:Y:S02]  /*3ae0*/  SYNCS.PHASECHK.TRANS64.TRYWAIT P1, [R0+URZ+0x180], R2 ;  /* 0x00018002000075a7 */ /* 0x002e6400080211ff */
[----:B-1-3--:R-:W-:Y:S09]  /*3af0*/  @!P1 BRA `(.L_x_71) ;  /* 0x0000003800409947 */ /* 0x00aff20003800000 */
.L_x_169:
[----:B------:R-:W-:Y:S01]  /*3b00*/  LEA R4, R10, UR5, 0x4 ;  /* 0x000000050a047c11 */ /* 0x000fe2000f8e20ff */
[----:B------:R-:W-:Y:S01]  /*3b10*/  @UP3 ULEA UR6, UR12, UR5, 0x3 ;  /* 0x000000050c063291 */ /* 0x000fe2000f8e18ff */
[----:B------:R-:W-:Y:S01]  /*3b20*/  PLOP3.LUT P2, PT, PT, PT, PT, 0x80, 0x8 ;  /* 0x000000000008781c */ /* 0x000fe20003f4f070 */
[----:B------:R-:W-:Y:S01]  /*3b30*/  ULEA UR7, UR13, UR5, 0x3 ;  /* 0x000000050d077291 */ /* 0x000fe2000f8e18ff */
[----:B------:R-:W-:Y:S02]  /*3b40*/  PRMT R3, RZ, 0x654, R3 ;  /* 0x00000654ff037816 */ /* 0x000fe40000000003 */
[----:B------:R-:W2:Y:S01]  /*3b50*/  LDS.128 R4, [R4+0x210] ;  /* 0x0002100004047984 */ /* 0x000ea20000000c00 */
[----:B-1----:R-:W-:Y:S02]  /*3b60*/  @P0 SHF.L.U32 R2, R8, 0x1f, RZ ;  /* 0x0000001f08020819 */ /* 0x002fe400000006ff */
[----:B------:R-:W-:Y:S01]  /*3b70*/  SHF.L.U32 R0, R11, 0x1f, RZ ;  /* 0x0000001f0b007819 */ /* 0x000fe200000006ff */
[----:B------:R-:W-:Y:S01]  /*3b80*/  @!PT LDS RZ, [RZ] ;  /* 0x00000000fffff984 */ /* 0x000fe20000000800 */
[----:B------:R-:W-:Y:S01]  /*3b90*/  @!PT LDS RZ, [RZ] ;  /* 0x00000000fffff984 */ /* 0x000fe20000000800 */
[----:B------:R-:W-:Y:S01]  /*3ba0*/  @!PT LDS RZ, [RZ] ;  /* 0x00000000fffff984 */ /* 0x000fe20000000800 */
[----:B------:R-:W-:Y:S01]  /*3bb0*/  @!PT LDS RZ, [RZ] ;  /* 0x00000000fffff984 */ /* 0x000fe20000000800 */
[----:B------:R1:W-:Y:S06]  /*3bc0*/  MEMBAR.ALL.CTA ;  /* 0x0000000000007992 */ /* 0x0003ec0000008000 */
[----:B-1----:R-:W1:Y:S02]  /*3bd0*/  FENCE.VIEW.ASYNC.S ;  /* 0x00000000000073c6 */ /* 0x002e640000000000 */
[----:B-1----:R1:W-:Y:S01]  /*3be0*/  SYNCS.ARRIVE.TRANS64.RED.A1T0 RZ, [R3+URZ], RZ ;  /* 0x000000ff03ff79a7 */ /* 0x0023e200081004ff */
[----:B------:R1:W3:Y:S01]  /*3bf0*/  @P0 SYNCS.PHASECHK.TRANS64.TRYWAIT P2, [UR6], R2 ;  /* 0x00000002ff0005a7 */ /* 0x0002e20008041106 */
[----:B------:R-:W-:Y:S01]  /*3c00*/  ULEA.HI UR6, UR13, UR13, URZ, 0x1 ;  /* 0x0000000d0d067291 */ /* 0x000fe2000f8f08ff */
[----:B--2---:R-:W-:-:S03]  /*3c10*/  LOP3.LUT P1, RZ, R6, 0x1, RZ, 0xc0, !PT ;  /* 0x0000000106ff7812 */ /* 0x004fc6000782c0ff */
[----:B------:R-:W-:Y:S02]  /*3c20*/  USHF.L.U32 UR8, UR6, 0x3, URZ ;  /* 0x0000000306087899 */ /* 0x000fe400080006ff */
[----:B------:R-:W-:Y:S02]  /*3c30*/  ULOP3.LUT UR6, UR6, 0xffe, URZ, 0xc0, !UPT ;  /* 0x00000ffe06067892 */ /* 0x000fe4000f8ec0ff */
[----:B------:R-:W-:Y:S02]  /*3c40*/  ULOP3.LUT UR8, UR8, 0xfffffff0, URZ, 0xc0, !UPT ;  /* 0xfffffff008087892 */ /* 0x000fe4000f8ec0ff */
[----:B------:R-:W-:Y:S02]  /*3c50*/  UIADD3 UR6, UPT, UPT, -UR6, UR13, URZ ;  /* 0x0000000d06067290 */ /* 0x000fe4000fffe1ff */
[----:B------:R-:W-:Y:S01]  /*3c60*/  UIADD3 UR8, UPT, UPT, UR16, UR8, URZ ;  /* 0x0000000810087290 */ /* 0x000fe2000fffe0ff */
[----:B------:R-:W2:Y:S03]  /*3c70*/  SYNCS.PHASECHK.TRANS64.TRYWAIT P0, [UR7+0x1c0], R0 ;  /* 0x0001c000ff0075a7 */ /* 0x000ea60008001107 */
[----:B------:R-:W-:Y:S01]  /*3c80*/  ULEA UR8, UR6, UR8, 0x14 ;  /* 0x0000000806087291 */ /* 0x000fe2000f8ea0ff */
[----:B-123--:R-:W-:Y:S11]  /*3c90*/  @!P0 BRA `(.L_x_72) ;  /* 0x0000003400ec8947 */ /* 0x00eff60003800000 */
.L_x_171:
[----:B------:R-:W-:Y:S01]  /*3ca0*/  IADD3 R10, PT, PT, R10, 0x1, RZ ;  /* 0x000000010a0a7810 */ /* 0x000fe20007ffe0ff */
[----:B------:R-:W-:Y:S06]  /*3cb0*/  BRA.U !UP3, `(.L_x_73) ;  /* 0x000000010bc07547 */ /* 0x000fec000b800000 */
[----:B------:R-:W-:Y:S01]  /*3cc0*/  UPLOP3.LUT UP4, UPT, UPT, UPT, UPT, 0x40, 0x4 ;  /* 0x000000000004789c */ /* 0x000fe20003f8e870 */
[----:B------:R-:W-:Y:S01]  /*3cd0*/  UMOV UR11, UR9 ;  /* 0x00000009000b7c82 */ /* 0x000fe20008000000 */
[----:B------:R-:W-:Y:S01]  /*3ce0*/  UMOV UR10, UR4 ;  /* 0x00000004000a7c82 */ /* 0x000fe20008000000 */
[----:B------:R-:W-:-:S08]  /*3cf0*/  UMOV UR17, UR12 ;  /* 0x0000000c00117c82 */ /* 0x000fd00008000000 */
.L_x_76:
[----:B------:R-:W-:Y:S02]  /*3d00*/  UIADD3 UR11, UPT, UPT, UR11, 0x1, URZ ;  /* 0x000000010b0b7890 */ /* 0x000fe4000fffe0ff */
[----:B--2---:R-:W-:Y:S02]  /*3d10*/  ULEA UR6, UR17, UR5, 0x3 ;  /* 0x0000000511067291 */ /* 0x004fe4000f8e18ff */
[----:B------:R-:W-:Y:S01]  /*3d20*/  UISETP.NE.AND UP0, UPT, UR11, URZ, UPT ;  /* 0x000000ff0b00728c */ /* 0x000fe2000bf05270 */
[----:B---3--:R-:W-:Y:S10]  /*3d30*/  @P2 BRA `(.L_x_74) ;  /* 0x00000000000c2947 */ /* 0x008ff40003800000 */
[----:B-1----:R-:W-:Y:S04]  /*3d40*/  SHF.L.U32 R2, R8, 0x1f, RZ ;  /* 0x0000001f08027819 */ /* 0x002fe800000006ff */
[----:B------:R-:W1:Y:S02]  /*3d50*/  SYNCS.PHASECHK.TRANS64.TRYWAIT P0, [UR6], R2 ;  /* 0x00000002ff0075a7 */ /* 0x000e640008001106 */
[----:B-1----:R-:W-:Y:S05]  /*3d60*/  @!P0 BRA `(.L_x_75) ;  /* 0x0000003400d08947 */ /* 0x002fea0003800000 */
.L_x_74:
[----:B------:R-:W-:Y:S01]  /*3d70*/  UISETP.NE.AND UP1, UPT, UR10, 0x1, UPT ;  /* 0x000000010a00788c */ /* 0x000fe2000bf25270 */
[----:B------:R-:W-:Y:S01]  /*3d80*/  PLOP3.LUT P2, PT, PT, PT, PT, 0x80, 0x8 ;  /* 0x000000000008781c */ /* 0x000fe20003f4f070 */
[----:B------:R-:W-:Y:S02]  /*3d90*/  UIADD3 UR12, UPT, UPT, UR17, 0x1, URZ ;  /* 0x00000001110c7890 */ /* 0x000fe4000fffe0ff */
[----:B------:R-:W-:Y:S02]  /*3da0*/  ULEA UR28, UR17, UR14, 0x7 ;  /* 0x0000000e111c7291 */ /* 0x000fe4000f8e38ff */
[----:B------:R-:W-:Y:S01]  /*3db0*/  UISETP.NE.AND UP2, UPT, UR12, 0x15, UPT ;  /* 0x000000150c00788c */ /* 0x000fe2000bf45270 */
[----:B------:R-:W-:Y:S01]  /*3dc0*/  PLOP3.LUT P0, PT, PT, PT, UP1, 0x80, 0x8 ;  /* 0x000000000008781c */ /* 0x000fe20003f0f018 */
[----:B------:R-:W-:Y:S02]  /*3dd0*/  UIADD3 UR40, UPT, UPT, UR28, 0x20, URZ ;  /* 0x000000201c287890 */ /* 0x000fe4000fffe0ff */
[----:B------:R-:W-:Y:S02]  /*3de0*/  USEL UR27, URZ, 0x1, UP2 ;  /* 0x00000001ff1b7887 */ /* 0x000fe40009000000 */
[----:B------:R-:W-:Y:S02]  /*3df0*/  USEL UR12, UR12, URZ, UP2 ;  /* 0x000000ff0c0c7287 */ /* 0x000fe40009000000 */
[----:B------:R-:W-:Y:S02]  /*3e00*/  UIADD3 UR36, UPT, UPT, UR28, 0x40, URZ ;  /* 0x000000401c247890 */ /* 0x000fe4000fffe0ff */
[----:B------:R-:W-:Y:S01]  /*3e10*/  @UP1 ULEA UR26, UR12, UR5, 0x3 ;  /* 0x000000050c1a1291 */ /* 0x000fe2000f8e18ff */
[----:B------:R-:W-:Y:S01]  /*3e20*/  LOP3.LUT R8, R8, UR27, RZ, 0x3c, !PT ;  /* 0x0000001b08087c12 */ /* 0x000fe2000f8e3cff */
[----:B------:R-:W-:Y:S02]  /*3e30*/  UIADD3 UR32, UPT, UPT, UR28, 0x60, URZ ;  /* 0x000000601c207890 */ /* 0x000fe4000fffe0ff */
[----:B------:R-:W-:Y:S01]  /*3e40*/  UIADD3 UR6, UPT, UPT, UR6, 0xa8, URZ ;  /* 0x000000a806067890 */ /* 0x000fe2000fffe0ff */
[----:B-1----:R-:W-:Y:S01]  /*3e50*/  @P0 SHF.L.U32 R0, R8, 0x1f, RZ ;  /* 0x0000001f08000819 */ /* 0x002fe200000006ff */
[----:B------:R-:W-:Y:S01]  /*3e60*/  UIADD3 UR10, UPT, UPT, UR10, -0x1, URZ ;  /* 0xffffffff0a0a7890 */ /* 0x000fe2000fffe0ff */
[----:B------:R-:W-:Y:S02]  /*3e70*/  UMOV UR29, 0xc0004010 ;  /* 0xc0004010001d7882 */ /* 0x000fe40000000000 */
[----:B------:R2:W3:Y:S01]  /*3e80*/  @P0 SYNCS.PHASECHK.TRANS64.TRYWAIT P2, [UR26], R0 ;  /* 0x00000000ff0005a7 */ /* 0x0004e2000804111a */
[----:B------:R-:W-:Y:S01]  /*3e90*/  ULEA UR26, UR17, UR15, 0x9 ;  /* 0x0000000f111a7291 */ /* 0x000fe2000f8e48ff */
[----:B------:R-:W-:Y:S01]  /*3ea0*/  UMOV UR27, 0x40004040 ;  /* 0x40004040001b7882 */ /* 0x000fe20000000000 */
[----:B------:R-:W-:Y:S02]  /*3eb0*/  UMOV UR41, 0xc0004010 ;  /* 0xc000401000297882 */ /* 0x000fe40000000000 */
[----:B------:R-:W-:Y:S02]  /*3ec0*/  UIADD3 UR38, UPT, UPT, UR26, 0x80, URZ ;  /* 0x000000801a267890 */ /* 0x000fe4000fffe0ff */
[----:B------:R-:W-:Y:S02]  /*3ed0*/  UIADD3 UR34, UPT, UPT, UR26, 0x100, URZ ;  /* 0x000001001a227890 */ /* 0x000fe4000fffe0ff */
[----:B------:R-:W-:Y:S01]  /*3ee0*/  UIADD3 UR30, UPT, UPT, UR26, 0x180, URZ ;  /* 0x000001801a1e7890 */ /* 0x000fe2000fffe0ff */
[----:B------:R2:W-:Y:S01]  /*3ef0*/  UTCHMMA gdesc[UR26], gdesc[UR28], tmem[UR8], tmem[UR24], idesc[UR25], UP4 ;  /* 0x00ff181c1a0075ea */ /* 0x0005e2000a000008 */
[----:B------:R-:W-:Y:S01]  /*3f00*/  UPLOP3.LUT UP4, UPT, UPT, UPT, UPT, 0x80, 0x8 ;  /* 0x000000000008789c */ /* 0x000fe20003f8f070 */
[----:B------:R-:W-:Y:S01]  /*3f10*/  UMOV UR39, 0x40004040 ;  /* 0x4000404000277882 */ /* 0x000fe20000000000 */
[----:B------:R-:W-:Y:S01]  /*3f20*/  UMOV UR37, 0xc0004010 ;  /* 0xc000401000257882 */ /* 0x000fe20000000000 */
[----:B------:R2:W-:Y:S01]  /*3f30*/  UTCHMMA gdesc[UR38], gdesc[UR40], tmem[UR8], tmem[UR22], idesc[UR23], UPT ;  /* 0x00ff1628260075ea */ /* 0x0005e2000b800008 */
[----:B------:R-:W-:Y:S01]  /*3f40*/  UMOV UR35, 0x40004040 ;  /* 0x4000404000237882 */ /* 0x000fe20000000000 */
[----:B------:R-:W-:Y:S01]  /*3f50*/  UMOV UR33, 0xc0004010 ;  /* 0xc000401000217882 */ /* 0x000fe20000000000 */
[----:B------:R-:W-:Y:S01]  /*3f60*/  UMOV UR31, 0x40004040 ;  /* 0x40004040001f7882 */ /* 0x000fe20000000000 */
[----:B------:R2:W-:Y:S01]  /*3f70*/  UTCHMMA gdesc[UR34], gdesc[UR36], tmem[UR8], tmem[UR20], idesc[UR21], UPT ;  /* 0x00ff1424220075ea */ /* 0x0005e2000b800008 */
[----:B------:R2:W-:Y:S01]  /*3f80*/  UTCHMMA gdesc[UR30], gdesc[UR32], tmem[UR8], tmem[UR18], idesc[UR19], UPT ;  /* 0x00ff12201e0075ea */ /* 0x0005e2000b800008 */
[----:B------:R2:W-:Y:S01]  /*3f90*/  UTCBAR [UR6], URZ ;  /* 0x000000ff060073e9 */ /* 0x0005e200080000ff */
[----:B------:R-:W-:Y:S01]  /*3fa0*/  UMOV UR17, UR12 ;  /* 0x0000000c00117c82 */ /* 0x000fe20008000000 */
[----:B------:R-:W-:Y:S05]  /*3fb0*/  BRA.U UP0, `(.L_x_76) ;  /* 0xfffffffd00507547 */ /* 0x000fea000b83ffff */
.L_x_73:
[----:B------:R-:W-:Y:S01]  /*3fc0*/  UIADD3 UR13, UPT, UPT, UR13, 0x1, URZ ;  /* 0x000000010d0d7890 */ /* 0x000fe2000fffe0ff */
[C---:B------:R-:W-:Y:S01]  /*3fd0*/  ISETP.NE.AND P0, PT, R10.reuse, 0x2, PT ;  /* 0x000000020a00780c */ /* 0x040fe20003f05270 */
[----:B------:R-:W-:Y:S02]  /*3fe0*/  UIADD3 UR7, UPT, UPT, UR7, 0x1a0, URZ ;  /* 0x000001a007077890 */ /* 0x000fe4000fffe0ff */
[----:B------:R-:W-:Y:S01]  /*3ff0*/  UISETP.NE.AND UP0, UPT, UR13, 0x4, UPT ;  /* 0x000000040d00788c */ /* 0x000fe2000bf05270 */
[----:B-12---:R-:W-:Y:S02]  /*4000*/  SEL R0, RZ, 0x1, P0 ;  /* 0x00000001ff007807 */ /* 0x006fe40000000000 */
[----:B------:R-:W-:Y:S01]  /*4010*/  SEL R10, R10, RZ, P0 ;  /* 0x000000ff0a0a7207 */ /* 0x000fe20000000000 */
[----:B------:R-:W-:Y:S01]  /*4020*/  USEL UR6, URZ, 0x1, UP0 ;  /* 0x00000001ff067887 */ /* 0x000fe20008000000 */
[----:B------:R-:W-:Y:S01]  /*4030*/  LOP3.LUT R9, R9, R0, RZ, 0x3c, !PT ;  /* 0x0000000009097212 */ /* 0x000fe200078e3cff */
[----:B------:R-:W-:Y:S01]  /*4040*/  USEL UR13, UR13, URZ, UP0 ;  /* 0x000000ff0d0d7287 */ /* 0x000fe20008000000 */
[----:B------:R1:W-:Y:S03]  /*4050*/  UTCBAR [UR7], URZ ;  /* 0x000000ff070073e9 */ /* 0x0003e600080000ff */
[----:B------:R-:W-:Y:S01]  /*4060*/  LOP3.LUT R11, R11, UR6, RZ, 0x3c, !PT ;  /* 0x000000060b0b7c12 */ /* 0x000fe2000f8e3cff */
[----:B------:R-:W-:Y:S07]  /*4070*/  @P1 BRA `(.L_x_77) ;  /* 0xfffffff800881947 */ /* 0x000fee000383ffff */
[----:B------:R-:W2:Y:S01]  /*4080*/  S2UR UR4, SR_CgaCtaId ;  /* 0x00000000000479c3 */ /* 0x000ea20000008800 */
[----:B------:R-:W-:Y:S01]  /*4090*/  ELECT P0, URZ, PT ;  /* 0x0000000000ff782f */ /* 0x000fe20003800000 */
[----:B------:R-:W-:Y:S01]  /*40a0*/  IMAD.MOV.U32 R0, RZ, RZ, 0x1 ;  /* 0x00000001ff007424 */ /* 0x000fe200078e00ff */
[----:B------:R-:W-:Y:S01]  /*40b0*/  UIADD3 UR5, UPT, UPT, UR5, 0x1c0, URZ ;  /* 0x000001c005057890 */ /* 0x000fe2000fffe0ff */
[----:B------:R-:W-:Y:S01]  /*40c0*/  SHF.L.U32 R2, R11, 0x1f, RZ ;  /* 0x0000001f0b027819 */ /* 0x000fe200000006ff */
[----:B------:R-:W-:-:S03]  /*40d0*/  UMOV UR6, 0x40 ;  /* 0x0000004000067882 */ /* 0x000fc60000000000 */
[----:B------:R-:W-:Y:S01]  /*40e0*/  UVIRTCOUNT.DEALLOC.SMPOOL 0x80 ;  /* 0x000000800000784c */ /* 0x000fe20000000000 */
[----:B--2---:R-:W-:Y:S02]  /*40f0*/  ULEA UR4, UR4, UR6, 0x18 ;  /* 0x0000000604047291 */ /* 0x004fe4000f8ec0ff */
[----:B------:R-:W-:-:S07]  /*4100*/  ULEA UR6, UR13, UR5, 0x3 ;  /* 0x000000050d067291 */ /* 0x000fce000f8e18ff */
[----:B------:R2:W-:Y:S02]  /*4110*/  @P0 STS.U8 [UR4+0x1c], R0 ;  /* 0x00001c00ff000988 */ /* 0x0005e40008000004 */
[----:B------:R-:W4:Y:S02]  /*4120*/  SYNCS.PHASECHK.TRANS64.TRYWAIT P0, [UR6], R2 ;  /* 0x00000002ff0075a7 */ /* 0x000f240008001106 */
[----:B--2-4-:R-:W-:Y:S05]  /*4130*/  @!P0 BRA `(.L_x_78) ;  /* 0x0000003000f48947 */ /* 0x014fea0003800000 */
.L_x_174:
[----:B-1----:R-:W-:-:S04]  /*4140*/  UIADD3 UR7, UPT, UPT, UR13, 0x1, URZ ;  /* 0x000000010d077890 */ /* 0x002fc8000fffe0ff */
[----:B------:R-:W-:-:S04]  /*4150*/  UISETP.NE.AND UP0, UPT, UR7, 0x4, UPT ;  /* 0x000000040700788c */ /* 0x000fc8000bf05270 */
[----:B------:R-:W-:Y:S02]  /*4160*/  USEL UR8, URZ, 0x1, UP0 ;  /* 0x00000001ff087887 */ /* 0x000fe40008000000 */
[----:B------:R-:W-:-:S04]  /*4170*/  USEL UR7, UR7, URZ, UP0 ;  /* 0x000000ff07077287 */ /* 0x000fc80008000000 */
[----:B------:R-:W-:Y:S01]  /*4180*/  ULEA UR6, UR7, UR5, 0x3 ;  /* 0x0000000507067291 */ /* 0x000fe2000f8e18ff */
[----:B--2---:R-:W-:-:S04]  /*4190*/  LOP3.LUT R2, R11, UR8, RZ, 0x3c, !PT ;  /* 0x000000080b027c12 */ /* 0x004fc8000f8e3cff */
[----:B------:R-:W-:-:S04]  /*41a0*/  SHF.L.U32 R3, R2, 0x1f, RZ ;  /* 0x0000001f02037819 */ /* 0x000fc800000006ff */
[----:B------:R-:W1:Y:S02]  /*41b0*/  SYNCS.PHASECHK.TRANS64.TRYWAIT P0, [UR6], R3 ;  /* 0x00000003ff0075a7 */ /* 0x000e640008001106 */
[----:B-1----:R-:W-:Y:S05]  /*41c0*/  @!P0 BRA `(.L_x_79) ;  /* 0x0000003000e88947 */ /* 0x002fea0003800000 */
.L_x_176:
        /* <DEDUP_REMOVED lines=9> */
.L_x_178:
[----:B------:R-:W-:-:S04]  /*4260*/  UIADD3 UR7, UPT, UPT, UR7, 0x1, URZ ;  /* 0x0000000107077890 */ /* 0x000fc8000fffe0ff */
[----:B------:R-:W-:-:S04]  /*4270*/  UISETP.NE.AND UP0, UPT, UR7, 0x4, UPT ;  /* 0x000000040700788c */ /* 0x000fc8000bf05270 */
[----:B------:R-:W-:Y:S02]  /*4280*/  USEL UR6, URZ, 0x1, UP0 ;  /* 0x00000001ff067887 */ /* 0x000fe40008000000 */
[----:B------:R-:W-:-:S04]  /*4290*/  USEL UR7, UR7, URZ, UP0 ;  /* 0x000000ff07077287 */ /* 0x000fc80008000000 */
[----:B------:R-:W-:Y:S01]  /*42a0*/  ULEA UR7, UR7, UR5, 0x3 ;  /* 0x0000000507077291 */ /* 0x000fe2000f8e18ff */
[----:B------:R-:W-:-:S04]  /*42b0*/  LOP3.LUT R2, R2, UR6, RZ, 0x3c, !PT ;  /* 0x0000000602027c12 */ /* 0x000fc8000f8e3cff */
[----:B------:R-:W-:-:S04]  /*42c0*/  SHF.L.U32 R2, R2, 0x1f, RZ ;  /* 0x0000001f02027819 */ /* 0x000fc800000006ff */
[----:B------:R-:W2:Y:S02]  /*42d0*/  SYNCS.PHASECHK.TRANS64.TRYWAIT P0, [UR7], R2 ;  /* 0x00000002ff0075a7 */ /* 0x000ea40008001107 */
[----:B--2---:R-:W-:Y:S05]  /*42e0*/  @!P0 BRA `(.L_x_81) ;  /* 0x0000003000d08947 */ /* 0x004fea0003800000 */
.L_x_180:
[----:B------:R-:W-:Y:S01]  /*42f0*/  NOP ;  /* 0x0000000000007918 */ /* 0x000fe20000000000 */
[----:B-1----:R-:W1:Y:S01]  /*4300*/  LDS R0, [UR4+0x14] ;  /* 0x00001404ff007984 */ /* 0x002e620008000800 */
[----:B------:R-:W-:Y:S01]  /*4310*/  ULOP3.LUT UR6, UR16, 0xffff, URZ, 0xc0, !UPT ;  /* 0x0000ffff10067892 */ /* 0x000fe2000f8ec0ff */
[----:B------:R-:W-:Y:S01]  /*4320*/  UMOV UR8, 0xffff ;  /* 0x0000ffff00087882 */ /* 0x000fe20000000000 */
[----:B------:R-:W-:Y:S02]  /*4330*/  UMOV UR5, 0x1 ;  /* 0x0000000100057882 */ /* 0x000fe40000000000 */
[----:B------:R-:W-:-:S04]  /*4340*/  USHF.R.U32.HI UR6, URZ, 0x5, UR6 ;  /* 0x00000005ff067899 */ /* 0x000fc80008011606 */
[----:B------:R-:W-:Y:S02]  /*4350*/  USHF.L.U32 UR8, UR8, UR6, URZ ;  /* 0x0000000608087299 */ /* 0x000fe400080006ff */
[----:B------:R-:W-:-:S04]  /*4360*/  USHF.L.U32 UR5, UR5, UR6, URZ ;  /* 0x0000000605057299 */ /* 0x000fc800080006ff */
[----:B-1----:R-:W-:-:S04]  /*4370*/  LOP3.LUT R0, R0, UR8, RZ, 0xc0, !PT ;  /* 0x0000000800007c12 */ /* 0x002fc8000f8ec0ff */
[----:B------:R-:W-:-:S13]  /*4380*/  ISETP.NE.AND P0, PT, R0, UR8, PT ;  /* 0x0000000800007c0c */ /* 0x000fda000bf05270 */
[----:B------:R-:W-:Y:S05]  /*4390*/  @P0 BRA `(.L_x_82) ;  /* 0x0000000000580947 */ /* 0x000fea0003800000 */
[----:B------:R-:W1:Y:S02]  /*43a0*/  LDS R0, [UR4+0x18] ;  /* 0x00001804ff007984 */ /* 0x000e640008000800 */
[----:B-1----:R-:W-:-:S04]  /*43b0*/  LOP3.LUT R0, R0, UR5, RZ, 0xc0, !PT ;  /* 0x0000000500007c12 */ /* 0x002fc8000f8ec0ff */
[----:B------:R-:W-:-:S13]  /*43c0*/  ISETP.NE.AND P0, PT, R0, UR5, PT ;  /* 0x0000000500007c0c */ /* 0x000fda000bf05270 */
[----:B------:R-:W-:Y:S05]  /*43d0*/  @P0 BRA `(.L_x_83) ;  /* 0x00000000003c0947 */ /* 0x000fea0003800000 */
[----:B------:R-:W1:Y:S01]  /*43e0*/  S2R R2, SR_LANEID ;  /* 0x0000000000027919 */ /* 0x000e620000000000 */
[----:B------:R-:W-:Y:S01]  /*43f0*/  ULOP3.LUT UR8, URZ, UR8, URZ, 0x33, !UPT ;  /* 0x00000008ff087292 */ /* 0x000fe2000f8e33ff */
[----:B------:R-:W-:Y:S02]  /*4400*/  VOTEU.ANY UR7, UPT, PT ;  /* 0x0000000000077886 */ /* 0x000fe400038e0100 */
[----:B------:R-:W-:-:S03]  /*4410*/  UFLO.U32 UR7, UR7 ;  /* 0x00000007000772bd */ /* 0x000fc600080e0000 */
[----:B------:R-:W-:-:S04]  /*4420*/  IMAD.U32 R0, RZ, RZ, UR8 ;  /* 0x00000008ff007e24 */ /* 0x000fc8000f8e00ff */
[----:B------:R2:W4:Y:S02]  /*4430*/  REDUX UR6, R0 ;  /* 0x00000000000673c4 */ /* 0x0005240000000000 */
[----:B------:R1:W-:Y:S02]  /*4440*/  UTCATOMSWS.AND URZ, UR8 ;  /* 0x0000000800ff79e3 */ /* 0x0003e40008000000 */
[----:B-1----:R-:W-:Y:S02]  /*4450*/  ISETP.EQ.U32.AND P0, PT, R2, UR7, PT ;  /* 0x0000000702007c0c */ /* 0x002fe4000bf02070 */
[----:B--2---:R-:W-:Y:S02]  /*4460*/  LOP3.LUT R0, RZ, UR5, RZ, 0x33, !PT ;  /* 0x00000005ff007c12 */ /* 0x004fe4000f8e33ff */
[----:B----4-:R-:W-:Y:S02]  /*4470*/  MOV R2, UR6 ;  /* 0x0000000600027c02 */ /* 0x010fe40008000f00 */
[----:B------:R-:W1:Y:S07]  /*4480*/  REDUX UR5, R0 ;  /* 0x00000000000573c4 */ /* 0x000e6e0000000000 */
[----:B------:R2:W-:Y:S01]  /*4490*/  @P0 ATOMS.AND RZ, [UR4+0x14], R2 ;  /* 0x00001402ffff098c */ /* 0x0005e2000a800004 */
[----:B-1----:R-:W-:-:S05]  /*44a0*/  IMAD.U32 R0, RZ, RZ, UR5 ;  /* 0x00000005ff007e24 */ /* 0x002fca000f8e00ff */
[----:B------:R2:W-:Y:S01]  /*44b0*/  @P0 ATOMS.AND RZ, [UR4+0x18], R0 ;  /* 0x00001800ffff098c */ /* 0x0005e2000a800004 */
[----:B------:R-:W-:Y:S05]  /*44c0*/  BRA `(.L_x_84) ;  /* 0x0000000000147947 */ /* 0x000fea0003800000 */
.L_x_83:
[----:B------:R-:W-:Y:S02]  /*44d0*/  MOV R2, 0x44f0 ;  /* 0x000044f000027802 */ /* 0x000fe40000000f00 */
[----:B---3-5:R-:W-:Y:S05]  /*44e0*/  CALL.REL.NOINC `($__internal_0_$__cuda_sm10x_tcgen05_guardrail_trap_col_being_dealloced_not_returned_by_alloc) ;  /* 0x0000003400007944 */ /* 0x028fea0003c00000 */
[----:B------:R-:W-:Y:S05]  /*44f0*/  BRA `(.L_x_84) ;  /* 0x0000000000087947 */ /* 0x000fea0003800000 */
.L_x_82:
[----:B------:R-:W-:Y:S02]  /*4500*/  MOV R2, 0x4520 ;  /* 0x0000452000027802 */ /* 0x000fe40000000f00 */
[----:B---3-5:R-:W-:Y:S05]  /*4510*/  CALL.REL.NOINC `($__internal_2_$__cuda_sm10x_tcgen05_guardrail_trap_unallocated_columns_being_dealloced) ;  /* 0x00000034000c7944 */ /* 0x028fea0003c00000 */
.L_x_84:
[----:B------:R-:W-:Y:S01]  /*4520*/  NOP ;  /* 0x0000000000007918 */ /* 0x000fe20000000000 */
[----:B------:R-:W-:Y:S05]  /*4530*/  EXIT ;  /* 0x000000000000794d */ /* 0x000fea0003800000 */
.L_x_66:
[----:B------:R-:W-:-:S09]  /*4540*/  UISETP.NE.OR UP2, UPT, UR8, 0x3, !UP2 ;  /* 0x000000030800788c */ /* 0x000fd2000d745670 */
[----:B------:R-:W-:Y:S05]  /*4550*/  BRA.U UP2, `(.L_x_85) ;  /* 0x0000000d020c7547 */ /* 0x000fea000b800000 */
[----:B------:R-:W1:Y:S01]  /*4560*/  LDC R0, c[0x0][0xb30] ;  /* 0x0002cc00ff007b82 */ /* 0x000e620000000800 */
[----:B------:R-:W2:Y:S01]  /*4570*/  LDCU.64 UR8, c[0x0][0x888] ;  /* 0x00011100ff0877ac */ /* 0x000ea20008000a00 */
[----:B------:R-:W-:Y:S01]  /*4580*/  IMAD.MOV.U32 R28, RZ, RZ, 0x1 ;  /* 0x00000001ff1c7424 */ /* 0x000fe200078e00ff */
[----:B------:R-:W-:Y:S01]  /*4590*/  CS2R R26, SRZ ;  /* 0x00000000001a7805 */ /* 0x000fe2000001ff00 */
[----:B------:R-:W-:Y:S01]  /*45a0*/  IMAD.MOV.U32 R24, RZ, RZ, 0x1000 ;  /* 0x00001000ff187424 */ /* 0x000fe200078e00ff */
[----:B------:R-:W4:Y:S03]  /*45b0*/  LDCU.64 UR4, c[0x0][0x890] ;  /* 0x00011200ff0477ac */ /* 0x000f260008000a00 */
[----:B------:R-:W3:Y:S01]  /*45c0*/  LDC R23, c[0x0][0x370] ;  /* 0x0000dc00ff177b82 */ /* 0x000ee20000000800 */
[----:B------:R-:W-:Y:S01]  /*45d0*/  UMOV UR7, 0x400 ;  /* 0x0000040000077882 */ /* 0x000fe20000000000 */
[----:B------:R-:W-:-:S02]  /*45e0*/  UPLOP3.LUT UP1, UPT, UPT, UPT, UPT, 0x40, 0x4 ;  /* 0x000000000004789c */ /* 0x000fc40003f2e870 */
[----:B------:R-:W-:Y:S01]  /*45f0*/  ULEA UR7, UR37, UR7, 0x18 ;  /* 0x0000000725077291 */ /* 0x000fe2000f8ec0ff */
[----:B------:R-:W-:-:S03]  /*4600*/  UMOV UR15, URZ ;  /* 0x000000ff000f7c82 */ /* 0x000fc60008000000 */
[----:B------:R-:W3:Y:S01]  /*4610*/  LDC R3, c[0x0][0xb0c] ;  /* 0x0002c300ff037b82 */ /* 0x000ee20000000800 */
[----:B--2---:R-:W-:Y:S02]  /*4620*/  UISETP.NE.U32.AND UP2, UPT, UR8, URZ, UPT ;  /* 0x000000ff0800728c */ /* 0x004fe4000bf45070 */
[----:B----4-:R-:W-:-:S05]  /*4630*/  UISETP.NE.U32.AND UP3, UPT, UR4, URZ, UPT ;  /* 0x000000ff0400728c */ /* 0x010fca000bf65070 */
[----:B------:R-:W2:Y:S01]  /*4640*/  LDC R20, c[0x0][0xb20] ;  /* 0x0002c800ff147b82 */ /* 0x000ea20000000800 */
[----:B-1----:R-:W-:Y:S01]  /*4650*/  ISETP.NE.AND P1, PT, R0, 0x1, PT ;  /* 0x000000010000780c */ /* 0x002fe20003f25270 */
[----:B------:R-:W-:Y:S02]  /*4660*/  UISETP.NE.AND.EX UP2, UPT, UR9, URZ, UPT, UP2 ;  /* 0x000000ff0900728c */ /* 0x000fe4000bf45320 */
[----:B------:R-:W-:-:S04]  /*4670*/  UISETP.NE.AND.EX UP3, UPT, UR5, URZ, UPT, UP3 ;  /* 0x000000ff0500728c */ /* 0x000fc8000bf65330 */
[----:B------:R-:W1:Y:S08]  /*4680*/  LDC.64 R32, c[0x0][0x348] ;  /* 0x0000d200ff207b82 */ /* 0x000e700000000a00 */
[----:B------:R-:W4:Y:S08]  /*4690*/  LDC.64 R14, c[0x0][0xb10] ;  /* 0x0002c400ff0e7b82 */ /* 0x000f300000000a00 */
[----:B------:R-:W1:Y:S08]  /*46a0*/  LDC.64 R6, c[0x0][0xb18] ;  /* 0x0002c600ff067b82 */ /* 0x000e700000000a00 */
[----:B------:R-:W1:Y:S08]  /*46b0*/  LDC.64 R4, c[0x0][0xb28] ;  /* 0x0002ca00ff047b82 */ /* 0x000e700000000a00 */
[----:B--23--:R-:W1:Y:S02]  /*46c0*/  LDC R21, c[0x0][0x374] ;  /* 0x0000dd00ff157b82 */ /* 0x00ce640000000800 */
.L_x_93:
[C---:B------:R-:W-:Y:S02]  /*46d0*/  LEA R0, R27.reuse, UR7, 0x3 ;  /* 0x000000071b007c11 */ /* 0x040fe4000f8e18ff */
[----:B------:R-:W-:Y:S02]  /*46e0*/  SHF.L.U32 R2, R26, 0x1f, RZ ;  /* 0x0000001f1a027819 */ /* 0x000fe400000006ff */
[----:B------:R-:W-:Y:S02]  /*46f0*/  LEA R16, R27, UR7, 0x4 ;  /* 0x000000071b107c11 */ /* 0x000fe4000f8e20ff */
[----:B--2---:R-:W2:Y:S02]  /*4700*/  SYNCS.PHASECHK.TRANS64.TRYWAIT P0, [R0+URZ+0x180], R2 ;  /* 0x00018002000075a7 */ /* 0x004ea400080011ff */
[----:B--2---:R-:W-:Y:S05]  /*4710*/  @!P0 BRA `(.L_x_86) ;  /* 0x0000002c00dc8947 */ /* 0x004fea0003800000 */
.L_x_181:
[----:B------:R-:W-:Y:S01]  /*4720*/  ISETP.GE.AND P0, PT, R22, 0x1, PT ;  /* 0x000000011600780c */ /* 0x000fe20003f06270 */
[----:B------:R-:W3:Y:S01]  /*4730*/  LDS.128 R16, [R16+0x210] ;  /* 0x0002100010107984 */ /* 0x000ee20000000c00 */
[----:B------:R-:W-:Y:S01]  /*4740*/  ISETP.NE.U32.AND P4, PT, RZ, UR4, PT ;  /* 0x00000004ff007c0c */ /* 0x000fe2000bf85070 */
[----:B--2---:R-:W-:Y:S03]  /*4750*/  VIADD R0, R0, 0x190 ;  /* 0x0000019000007836 */ /* 0x004fe60000000000 */
[----:B------:R-:W-:Y:S01]  /*4760*/  ISETP.NE.AND.EX P4, PT, RZ, UR5, PT, P4 ;  /* 0x00000005ff007c0c */ /* 0x000fe2000bf85340 */
[----:B------:R-:W-:Y:S01]  /*4770*/  @!PT LDS RZ, [RZ] ;  /* 0x00000000fffff984 */ /* 0x000fe20000000800 */
[----:B------:R-:W-:Y:S01]  /*4780*/  @!PT LDS RZ, [RZ] ;  /* 0x00000000fffff984 */ /* 0x000fe20000000800 */
[----:B------:R-:W-:Y:S01]  /*4790*/  @!PT LDS RZ, [RZ] ;  /* 0x00000000fffff984 */ /* 0x000fe20000000800 */
[----:B------:R-:W-:Y:S01]  /*47a0*/  @!PT LDS RZ, [RZ] ;  /* 0x00000000fffff984 */ /* 0x000fe20000000800 */
[----:B------:R2:W-:Y:S06]  /*47b0*/  MEMBAR.ALL.CTA ;  /* 0x0000000000007992 */ /* 0x0005ec0000008000 */
[----:B--2---:R-:W2:Y:S01]  /*47c0*/  FENCE.VIEW.ASYNC.S ;  /* 0x00000000000073c6 */ /* 0x004ea20000000000 */
[----:B------:R-:W-:Y:S04]  /*47d0*/  PRMT R0, RZ, 0x654, R0 ;  /* 0x00000654ff007816 */ /* 0x000fe80000000000 */
[----:B--2---:R2:W-:Y:S01]  /*47e0*/  SYNCS.ARRIVE.TRANS64.RED.A1T0 RZ, [R0+URZ], RZ ;  /* 0x000000ff00ff79a7 */ /* 0x0045e200081004ff */
[----:B---3--:R-:W-:Y:S11]  /*47f0*/  LOP3.LUT P3, RZ, R18, 0x1, RZ, 0xc0, !PT ;  /* 0x0000000112ff7812 */ /* 0x008ff6000786c0ff */
[----:B------:R-:W-:Y:S02]  /*4800*/  @!UPT UIADD3 URZ, UPT, UPT, URZ, URZ, URZ ;  /* 0x000000fffffff290 */ /* 0x000fe4000fffe0ff */
[----:B------:R-:W-:Y:S02]  /*4810*/  @P3 MOV R11, R16 ;  /* 0x00000010000b3202 */ /* 0x000fe40000000f00 */
[----:B------:R-:W-:Y:S01]  /*4820*/  @P3 LOP3.LUT R10, R17, 0xffff, RZ, 0xc0, !PT ;  /* 0x0000ffff110a3812 */ /* 0x000fe200078ec0ff */
[----:B--2---:R-:W-:Y:S06]  /*4830*/  @!P0 BRA `(.L_x_87) ;  /* 0x0000000000a48947 */ /* 0x004fec0003800000 */
[-C--:B-1----:R-:W-:Y:S01]  /*4840*/  IMAD.HI.U32 R0, R21, R7.reuse, RZ ;  /* 0x0000000715007227 */ /* 0x082fe200078e00ff */
[----:B------:R-:W-:Y:S02]  /*4850*/  ISETP.NE.AND P0, PT, R6, 0x1, PT ;  /* 0x000000010600780c */ /* 0x000fe40003f05270 */
[----:B------:R-:W-:Y:S01]  /*4860*/  ISETP.NE.AND P2, PT, R22, 0x1, PT ;  /* 0x000000011600780c */ /* 0x000fe20003f45270 */
[----:B----4-:R-:W-:Y:S01]  /*4870*/  IMAD.HI.U32 R9, R23, R14, RZ ;  /* 0x0000000e17097227 */ /* 0x010fe200078e00ff */
[----:B------:R-:W-:Y:S02]  /*4880*/  SHF.R.U32.HI R0, RZ, R20, R0 ;  /* 0x00000014ff007219 */ /* 0x000fe40000011600 */
[----:B------:R-:W-:Y:S01]  /*4890*/  ISETP.NE.AND P5, PT, R3, 0x1, PT ;  /* 0x000000010300780c */ /* 0x000fe20003fa5270 */
[----:B------:R-:W-:Y:S01]  /*48a0*/  IMAD.HI.U32 R13, R10, R7, RZ ;  /* 0x000000070a0d7227 */ /* 0x000fe200078e00ff */
[----:B------:R-:W-:Y:S02]  /*48b0*/  SHF.R.U32.HI R9, RZ, R15, R9 ;  /* 0x0000000fff097219 */ /* 0x000fe40000011609 */
[----:B------:R-:W-:Y:S01]  /*48c0*/  SEL R0, R21, R0, !P0 ;  /* 0x0000000015007207 */ /* 0x000fe20004000000 */
[----:B------:R-:W-:Y:S01]  /*48d0*/  IMAD.HI.U32 R12, R11, R14, RZ ;  /* 0x0000000e0b0c7227 */ /* 0x000fe200078e00ff */
[----:B------:R-:W-:Y:S03]  /*48e0*/  SEL R9, R23, R9, !P5 ;  /* 0x0000000917097207 */ /* 0x000fe60006800000 */
[-C--:B------:R-:W-:Y:S01]  /*48f0*/  IMAD.HI.U32 R8, R0, R4.reuse, RZ ;  /* 0x0000000400087227 */ /* 0x080fe200078e00ff */
[----:B------:R-:W-:Y:S03]  /*4900*/  SHF.R.U32.HI R12, RZ, R15, R12 ;  /* 0x0000000fff0c7219 */ /* 0x000fe6000001160c */
[----:B------:R-:W-:Y:S01]  /*4910*/  IMAD.HI.U32 R2, R9, R4, RZ ;  /* 0x0000000409027227 */ /* 0x000fe200078e00ff */
[-C--:B------:R-:W-:Y:S02]  /*4920*/  @P2 SHF.R.U32.HI R0, RZ, R5.reuse, R8 ;  /* 0x00000005ff002219 */ /* 0x080fe40000011608 */
[----:B------:R-:W-:Y:S02]  /*4930*/  SHF.R.U32.HI R8, RZ, R20, R13 ;  /* 0x00000014ff087219 */ /* 0x000fe4000001160d */
[----:B------:R-:W-:Y:S01]  /*4940*/  @P2 SHF.R.U32.HI R9, RZ, R5, R2 ;  /* 0x00000005ff092219 */ /* 0x000fe20000011602 */
[----:B------:R-:W-:Y:S01]  /*4950*/  IMAD R0, R22, R0, RZ ;  /* 0x0000000016007224 */ /* 0x000fe200078e02ff */
[----:B------:R-:W-:Y:S02]  /*4960*/  SEL R8, R10, R8, !P0 ;  /* 0x000000080a087207 */ /* 0x000fe40004000000 */
[----:B------:R-:W-:Y:S01]  /*4970*/  SEL R2, R11, R12, !P5 ;  /* 0x0000000c0b027207 */ /* 0x000fe20006800000 */
[----:B------:R-:W-:Y:S01]  /*4980*/  IMAD R12, R22, R9, RZ ;  /* 0x00000009160c7224 */ /* 0x000fe200078e02ff */
[C---:B------:R-:W-:Y:S01]  /*4990*/  ISETP.GE.AND P0, PT, R8.reuse, R0, PT ;  /* 0x000000000800720c */ /* 0x040fe20003f06270 */
[----:B------:R-:W-:Y:S03]  /*49a0*/  IMAD.HI.U32 R0, R8, R4, RZ ;  /* 0x0000000408007227 */ /* 0x000fe600078e00ff */
[----:B------:R-:W-:Y:S02]  /*49b0*/  ISETP.GE.OR P0, PT, R2, R12, P0 ;  /* 0x0000000c0200720c */ /* 0x000fe40000706670 */
[-C--:B------:R-:W-:Y:S04]  /*49c0*/  SHF.R.U32.HI R0, RZ, R5.reuse, R0 ;  /* 0x00000005ff007219 */ /* 0x080fe80000011600 */
[----:B------:R-:W-:Y:S05]  /*49d0*/  SEL R13, R8, R0, !P2 ;  /* 0x00000000080d7207 */ /* 0x000fea0005000000 */
[----:B------:R-:W-:Y:S02]  /*49e0*/  IMAD.MOV R12, RZ, RZ, -R13 ;  /* 0x000000ffff0c7224 */ /* 0x000fe400078e0a0d */
[----:B------:R-:W-:Y:S04]  /*49f0*/  @!P0 IMAD.HI.U32 R0, R2, R4, RZ ;  /* 0x0000000402008227 */ /* 0x000fe800078e00ff */
[----:B------:R-:W-:Y:S01]  /*4a00*/  IMAD R12, R22, R12, R8 ;  /* 0x0000000c160c7224 */ /* 0x000fe200078e0208 */
[----:B------:R-:W-:Y:S04]  /*4a10*/  @!P0 SHF.R.U32.HI R0, RZ, R5, R0 ;  /* 0x00000005ff008219 */ /* 0x000fe80000011600 */
[----:B------:R-:W-:Y:S04]  /*4a20*/  @!P0 SEL R0, R2, R0, !P2 ;  /* 0x0000000002008207 */ /* 0x000fe80005000000 */
[----:B------:R-:W-:Y:S01]  /*4a30*/  @!P0 IADD3 R13, PT, PT, R13, -R0, RZ ;  /* 0x800000000d0d8210 */ /* 0x000fe20007ffe0ff */
[----:B------:R-:W-:Y:S01]  /*4a40*/  @!P0 IMAD R0, R9, R12, R0 ;  /* 0x0000000c09008224 */ /* 0x000fe200078e0200 */
[----:B------:R-:W-:Y:S01]  /*4a50*/  IADD3 R9, PT, PT, -R8, RZ, RZ ;  /* 0x000000ff08097210 */ /* 0x000fe20007ffe1ff */
[--C-:B------:R-:W-:Y:S02]  /*4a60*/  IMAD.MOV R12, RZ, RZ, -R2.reuse ;  /* 0x000000ffff0c7224 */ /* 0x100fe400078e0a02 */
[----:B------:R-:W-:Y:S02]  /*4a70*/  @!P0 IMAD R8, R13, R22, R2 ;  /* 0x000000160d088224 */ /* 0x000fe400078e0202 */
[----:B------:R-:W-:Y:S02]  /*4a80*/  @!P0 IMAD.MOV.U32 R2, RZ, RZ, R0 ;  /* 0x000000ffff028224 */ /* 0x000fe400078e0000 */
[----:B------:R-:W-:Y:S02]  /*4a90*/  IMAD R11, R3, R12, R11 ;  /* 0x0000000c030b7224 */ /* 0x000fe400078e020b */
[----:B------:R-:W-:Y:S02]  /*4aa0*/  IMAD R10, R6, R9, R10 ;  /* 0x00000009060a7224 */ /* 0x000fe400078e020a */
[----:B------:R-:W-:Y:S02]  /*4ab0*/  IMAD R11, R2, R3, R11 ;  /* 0x00000003020b7224 */ /* 0x000fe400078e020b */
[----:B------:R-:W-:Y:S02]  /*4ac0*/  IMAD R10, R8, R6, R10 ;  /* 0x00000006080a7224 */ /* 0x000fe400078e020a */
.L_x_87:
[----:B------:R-:W-:Y:S05]  /*4ad0*/  BRA.U UP1, `(.L_x_88) ;  /* 0x0000000101107547 */ /* 0x000fea000b800000 */
[----:B------:R-:W-:Y:S04]  /*4ae0*/  MOV R2, UR6 ;  /* 0x0000000600027c02 */ /* 0x000fe80008000f00 */
[----:B------:R-:W-:Y:S04]  /*4af0*/  SHF.L.U32 R2, R2, 0x1f, RZ ;  /* 0x0000001f02027819 */ /* 0x000fe800000006ff */
[----:B------:R-:W2:Y:S02]  /*4b00*/  SYNCS.PHASECHK.TRANS64.TRYWAIT P0, [UR7+0x178], R2 ;  /* 0x00017802ff0075a7 */ /* 0x000ea40008001107 */
[----:B--2---:R-:W-:Y:S05]  /*4b10*/  @!P0 BRA `(.L_x_89) ;  /* 0x0000002800f08947 */ /* 0x004fea0003800000 */
.L_x_88:
[----:B------:R-:W-:Y:S05]  /*4b20*/  BRA.U !UP3, `(.L_x_90) ;  /* 0x000000010b347547 */ /* 0x000fea000b800000 */
[----:B------:R-:W-:Y:S01]  /*4b30*/  UPLOP3.LUT UP0, UPT, UPT, UPT, UP2, 0x80, 0x8 ;  /* 0x000000000008789c */ /* 0x000fe20003f0f020 */
[----:B--2---:R-:W-:Y:S02]  /*4b40*/  HFMA2 R0, -RZ, RZ, 0, 5.9604644775390625e-08 ;  /* 0x00000001ff007431 */ /* 0x004fe400000001ff */
[----:B------:R-:W-:Y:S03]  /*4b50*/  IMAD.MOV.U32 R53, RZ, RZ, 0x1 ;  /* 0x00000001ff357424 */ /* 0x000fe600078e00ff */
[----:B------:R-:W-:Y:S05]  /*4b60*/  PLOP3.LUT P0, PT, PT, PT, UP0, 0x80, 0x8 ;  /* 0x000000000008781c */ /* 0x000fea0003f0f008 */
[----:B------:R-:W2:Y:S01]  /*4b70*/  @UP0 LDCU.64 UR10, c[0x0][0x888] ;  /* 0x00011100ff0a07ac */ /* 0x000ea20008000a00 */
[----:B------:R-:W-:Y:S07]  /*4b80*/  @UP0 UIMAD UR8, UR36, UR4, URZ ;  /* 0x00000004240802a4 */ /* 0x000fee000f8e02ff */
[----:B------:R-:W-:Y:S01]  /*4b90*/  @!P0 PRMT R53, R0, 0x7610, R53 ;  /* 0x0000761000358816 */ /* 0x000fe20000000035 */
[----:B--2---:R-:W-:Y:S03]  /*4ba0*/  @UP0 UIMAD.WIDE UR10, UR8, 0x4, UR10 ;  /* 0x00000004080a08a5 */ /* 0x004fe6000f8e020a */
[----:B------:R-:W2:Y:S03]  /*4bb0*/  @!UP0 LDCU UR8, c[0x0][0x880] ;  /* 0x00011000ff0887ac */ /* 0x000ea60008000800 */
[----:B------:R-:W-:Y:S01]  /*4bc0*/  IMAD.U32 R8, RZ, RZ, UR10 ;  /* 0x0000000aff087e24 */ /* 0x000fe2000f8e00ff */
[----:B------:R-:W-:Y:S05]  /*4bd0*/  MOV R9, UR11 ;  /* 0x0000000b00097c02 */ /* 0x000fea0008000f00 */
[----:B-----5:R3:W5:Y:S02]  /*4be0*/  @P0 LDG.E R30, desc[UR40][R8.64] ;  /* 0x00000028081e0981 */ /* 0x020764000c1e1900 */
[----:B--23--:R-:W-:Y:S07]  /*4bf0*/  @!P0 IMAD.U32 R30, RZ, RZ, UR8 ;  /* 0x00000008ff1e8e24 */ /* 0x00cfee000f8e00ff */
.L_x_90:
[----:B-----5:R-:W-:Y:S01]  /*4c00*/  @!P4 FSETP.EQ.AND P5, PT, R30, RZ, PT ;  /* 0x000000ff1e00c20b */ /* 0x020fe20003fa2000 */
[----:B------:R-:W-:Y:S01]  /*4c10*/  @!UPT UIADD3 URZ, UPT, UPT, URZ, URZ, URZ ;  /* 0x000000fffffff290 */ /* 0x000fe2000fffe0ff */
[----:B------:R-:W-:Y:S11]  /*4c20*/  @!P4 BRA `(.L_x_91) ;  /* 0x000000000014c947 */ /* 0x000ff60003800000 */
[----:B------:R-:W-:Y:S02]  /*4c30*/  LOP3.LUT P0, RZ, R53, 0xff, RZ, 0xc0, !PT ;  /* 0x000000ff35ff7812 */ /* 0x000fe4000780c0ff */
[----:B------:R-:W-:Y:S04]  /*4c40*/  PLOP3.LUT P5, PT, PT, PT, UP0, 0x80, 0x8 ;  /* 0x000000000008781c */ /* 0x000fe80003faf008 */
[----:B------:R-:W-:Y:S07]  /*4c50*/  PLOP3.LUT P5, PT, P5, PT, PT, 0x8, 0x80 ;  /* 0x000000000080781c */ /* 0x000fee0002fae170 */
[----:B------:R-:W-:Y:S11]  /*4c60*/  @P0 FSETP.EQ.AND P5, PT, R30, RZ, PT ;  /* 0x000000ff1e00020b */ /* 0x000ff60003fa2000 */
[----:B------:R-:W-:Y:S02]  /*4c70*/  @!UPT UIADD3 URZ, UPT, UPT, URZ, URZ, URZ ;  /* 0x000000fffffff290 */ /* 0x000fe4000fffe0ff */
.L_x_91:
[----:B------:R-:W3:Y:S01]  /*4c80*/  LDC.64 R8, c[0x0][0xb10] ;  /* 0x0002c400ff087b82 */ /* 0x000ee20000000a00 */
[----:B------:R-:W-:Y:S01]  /*4c90*/  ULEA UR13, UR15, UR7, 0x3 ;  /* 0x000000070f0d7291 */ /* 0x000fe2000f8e18ff */
[----:B------:R-:W-:Y:S01]  /*4ca0*/  SHF.L.U32 R29, R28, 0x1f, RZ ;  /* 0x0000001f1c1d7819 */ /* 0x000fe200000006ff */
[----:B------:R-:W-:Y:S01]  /*4cb0*/  VIADD R27, R27, 0x1 ;  /* 0x000000011b1b7836 */ /* 0x000fe20000000000 */
[----:B------:R-:W-:Y:S04]  /*4cc0*/  @P3 SHF.R.U32.HI R25, RZ, 0x10, R17 ;  /* 0x00000010ff193819 */ /* 0x000fe80000011611 */
[----:B------:R-:W5:Y:S02]  /*4cd0*/  LDC.64 R12, c[0x0][0xb18] ;  /* 0x0002c600ff0c7b82 */ /* 0x000f640000000a00 */
[----:B------:R-:W1:Y:S01]  /*4ce0*/  SYNCS.PHASECHK.TRANS64.TRYWAIT P4, [UR13+0x160], R29 ;  /* 0x0001601dff0075a7 */ /* 0x000e62000808110d */
[C---:B---3--:R-:W-:Y:S05]  /*4cf0*/  @!P1 IMAD.HI.U32 R8, R11.reuse, R8, RZ ;  /* 0x000000080b089227 */ /* 0x048fea00078e00ff */
[----:B--2---:R-:W2:Y:S01]  /*4d00*/  @!P1 LDC R0, c[0x0][0xb20] ;  /* 0x0002c800ff009b82 */ /* 0x004ea20000000800 */
[----:B------:R-:W-:Y:S01]  /*4d10*/  @!P1 SHF.R.U32.HI R8, RZ, R9, R8 ;  /* 0x00000009ff089219 */ /* 0x000fe20000011608 */
[----:B-----5:R-:W-:Y:S01]  /*4d20*/  @!P1 IMAD.HI.U32 R13, R10, R13, RZ ;  /* 0x0000000d0a0d9227 */ /* 0x020fe200078e00ff */
[----:B------:R-:W-:Y:S05]  /*4d30*/  @!P1 ISETP.NE.AND P0, PT, R12, 0x1, PT ;  /* 0x000000010c00980c */ /* 0x000fea0003f05270 */
[----:B------:R-:W3:Y:S01]  /*4d40*/  @!P1 LDC R2, c[0x0][0xb0c] ;  /* 0x0002c300ff029b82 */ /* 0x000ee20000000800 */
[----:B--2---:R-:W-:Y:S02]  /*4d50*/  @!P1 SHF.R.U32.HI R0, RZ, R0, R13 ;  /* 0x00000000ff009219 */ /* 0x004fe4000001160d */
[----:B---3--:R-:W-:Y:S02]  /*4d60*/  @!P1 ISETP.NE.AND P2, PT, R2, 0x1, PT ;  /* 0x000000010200980c */ /* 0x008fe40003f45270 */
[----:B------:R-:W-:Y:S02]  /*4d70*/  @!P1 SEL R9, R10, R0, !P0 ;  /* 0x000000000a099207 */ /* 0x000fe40004000000 */
[----:B------:R-:W-:Y:S02]  /*4d80*/  ELECT P0, URZ, PT ;  /* 0x0000000000ff782f */ /* 0x000fe40003800000 */
[----:B------:R-:W-:Y:S05]  /*4d90*/  @!P1 SEL R8, R11, R8, !P2 ;  /* 0x000000080b089207 */ /* 0x000fea0005000000 */
[----:B------:R-:W-:Y:S02]  /*4da0*/  @!P1 IMAD.IADD R0, R9, 0x1, -R8 ;  /* 0x0000000109009824 */ /* 0x000fe400078e0a08 */
[----:B------:R-:W-:Y:S02]  /*4db0*/  @!P1 IMAD.IADD R8, R8, 0x1, -R9 ;  /* 0x0000000108089824 */ /* 0x000fe400078e0a09 */
[----:B------:R-:W-:Y:S02]  /*4dc0*/  @!P1 IMAD R11, R0, R2, R11 ;  /* 0x00000002000b9224 */ /* 0x000fe400078e020b */
[----:B------:R-:W-:Y:S01]  /*4dd0*/  @!P1 IMAD R10, R8, R12, R10 ;  /* 0x0000000c080a9224 */ /* 0x000fe200078e020a */
[----:B-1----:R-:W-:Y:S06]  /*4de0*/  @!P4 BRA `(.L_x_92) ;  /* 0x000000280054c947 */ /* 0x002fec0003800000 */
.L_x_184:
[----:B------:R-:W-:Y:S01]  /*4df0*/  PLOP3.LUT P5, PT, P5, P0, PT, 0xf2, 0x2f ;  /* 0x00000000002f781c */ /* 0x000fe20002fa1e72 */
[----:B------:R-:W-:Y:S01]  /*4e00*/  UMOV UR16, 0x0 ;  /* 0x0000000000107882 */ /* 0x000fe20000000000 */
[----:B------:R-:W-:Y:S01]  /*4e10*/  UMOV UR17, 0x10000000 ;  /* 0x1000000000117882 */ /* 0x000fe20000000000 */
[----:B------:R-:W-:Y:S01]  /*4e20*/  UMOV UR12, UR36 ;  /* 0x00000024000c7c82 */ /* 0x000fe20008000000 */
[----:B------:R-:W-:Y:S09]  /*4e30*/  @P3 R2UR UR36, R25 ;  /* 0x00000000192432ca */ /* 0x000ff200000e0000 */
[----:B------:R-:W-:Y:S01]  /*4e40*/  @!P5 IADD3 R2, P0, PT, R32, 0x580, RZ ;  /* 0x000005802002d810 */ /* 0x000fe20007f1e0ff */
[----:B------:R-:W-:Y:S01]  /*4e50*/  @!P5 IMAD.SHL.U32 R51, R51, 0x10, RZ ;  /* 0x000000103333d824 */ /* 0x000fe200078e00ff */
[----:B------:R-:W-:Y:S01]  /*4e60*/  VOTEU.ALL UP1, P5 ;  /* 0x0000000000ff7886 */ /* 0x000fe20002820000 */
[----:B------:R-:W-:Y:S01]  /*4e70*/  @!P5 IMAD.SHL.U32 R52, R52, 0x40, RZ ;  /* 0x000000403434d824 */ /* 0x000fe200078e00ff */
[----:B------:R-:W-:Y:S01]  /*4e80*/  @!P5 R2UR UR9, R2 ;  /* 0x000000000209d2ca */ /* 0x000fe200000e0000 */
[----:B-1----:R-:W-:Y:S01]  /*4e90*/  @!P5 IMAD.X R0, RZ, RZ, R33, P0 ;  /* 0x000000ffff00d224 */ /* 0x002fe200000e0621 */
[----:B------:R-:W-:Y:S01]  /*4ea0*/  @!P5 R2UR UR10, R51 ;  /* 0x00000000330ad2ca */ /* 0x000fe200000e0000 */
[----:B------:R-:W-:Y:S01]  /*4eb0*/  @!UP1 ULEA UR14, UR15, UR7, 0xc ;  /* 0x000000070f0e9291 */ /* 0x000fe2000f8e60ff */
[----:B------:R-:W-:Y:S01]  /*4ec0*/  @!P5 R2UR UR11, R52 ;  /* 0x00000000340bd2ca */ /* 0x000fe200000e0000 */
[----:B------:R-:W-:Y:S01]  /*4ed0*/  UIADD3 UR15, UPT, UPT, UR15, 0x1, URZ ;  /* 0x000000010f0f7890 */ /* 0x000fe2000fffe0ff */
[----:B------:R-:W-:Y:S01]  /*4ee0*/  @!P5 R2UR UR8, R0 ;  /* 0x000000000008d2ca */ /* 0x000fe200000e0000 */
[----:B------:R-:W-:Y:S01]  /*4ef0*/  IMAD.IADD R51, R10, 0x1, R31 ;  /* 0x000000010a337824 */ /* 0x000fe200078e021f */
[----:B------:R-:W-:Y:S01]  /*4f00*/  ISETP.NE.AND P0, PT, R27, 0x2, PT ;  /* 0x000000021b00780c */ /* 0x000fe20003f05270 */
[----:B------:R-:W-:Y:S03]  /*4f10*/  IMAD.IADD R52, R11, 0x1, R50 ;  /* 0x000000010b347824 */ /* 0x000fe600078e0232 */
[----:B------:R-:W-:Y:S01]  /*4f20*/  SEL R0, RZ, 0x1, P0 ;  /* 0x00000001ff007807 */ /* 0x000fe20000000000 */
[----:B------:R-:W-:Y:S01]  /*4f30*/  IMAD.U32 R8, RZ, RZ, UR9 ;  /* 0x00000009ff087e24 */ /* 0x000fe2000f8e00ff */
[----:B------:R-:W-:Y:S01]  /*4f40*/  UIADD3 UR9, UPT, UPT, UR13, 0x150, URZ ;  /* 0x000001500d097890 */ /* 0x000fe2000fffe0ff */
[----:B------:R-:W-:Y:S02]  /*4f50*/  SEL R27, R27, RZ, P0 ;  /* 0x000000ff1b1b7207 */ /* 0x000fe40000000000 */
[----:B------:R-:W-:Y:S02]  /*4f60*/  LOP3.LUT R26, R26, R0, RZ, 0x3c, !PT ;  /* 0x000000001a1a7212 */ /* 0x000fe400078e3cff */
[----:B------:R-:W-:Y:S01]  /*4f70*/  IMAD.U32 R9, RZ, RZ, UR8 ;  /* 0x00000008ff097e24 */ /* 0x000fe2000f8e00ff */
[----:B------:R-:W-:Y:S01]  /*4f80*/  @!P5 R2UR UR18, R8 ;  /* 0x000000000812d2ca */ /* 0x000fe200000e0000 */
[----:B------:R-:W-:Y:S01]  /*4f90*/  @!UP1 UIADD3 UR8, UPT, UPT, UR14, 0x400, URZ ;  /* 0x000004000e089890 */ /* 0x000fe2000fffe0ff */
[----:B------:R-:W-:Y:S02]  /*4fa0*/  VOTEU.ALL UP1, P5 ;  /* 0x0000000000ff7886 */ /* 0x000fe40002820000 */
[----:B------:R-:W-:Y:S01]  /*4fb0*/  @!P5 R2UR UR19, R9 ;  /* 0x000000000913d2ca */ /* 0x000fe200000e0000 */
[----:B------:R-:W-:Y:S11]  /*4fc0*/  UPRMT UR14, UR37, 0x654, UR9 ;  /* 0x00000654250e7896 */ /* 0x000ff60008000009 */
[----:B------:R-:W-:Y:S01]  /*4fd0*/  @!UPT UIADD3 URZ, UPT, UPT, URZ, URZ, URZ ;  /* 0x000000fffffff290 */ /* 0x000fe2000fffe0ff */
[----:B------:R2:W-:Y:S01]  /*4fe0*/  @!UP1 UTMALDG.3D [UR8], [UR18], desc[UR16] ;  /* 0x00001008120095b4 */ /* 0x0005e20008011000 */
[----:B------:R2:W-:Y:S01]  /*4ff0*/  @!P5 SYNCS.ARRIVE.TRANS64.RED.A0TR RZ, [UR13+0x150], R24 ;  /* 0x00015018ffffd9a7 */ /* 0x0005e2000830040d */
[----:B------:R-:W-:Y:S04]  /*5000*/  UISETP.NE.AND UP1, UPT, UR15, 0x2, UPT ;  /* 0x000000020f00788c */ /* 0x000fe8000bf25270 */
[----:B------:R-:W-:Y:S02]  /*5010*/  USEL UR13, URZ, 0x1, UP1 ;  /* 0x00000001ff0d7887 */ /* 0x000fe40008800000 */
[----:B------:R-:W-:Y:S02]  /*5020*/  USEL UR15, UR15, URZ, UP1 ;  /* 0x000000ff0f0f7287 */ /* 0x000fe40008800000 */
[----:B------:R-:W-:Y:S02]  /*5030*/  UPLOP3.LUT UP1, UPT, UPT, UPT, UPT, 0x80, 0x8 ;  /* 0x000000000008789c */ /* 0x000fe40003f2f070 */
[----:B------:R-:W-:Y:S01]  /*5040*/  LOP3.LUT R28, R28, UR13, RZ, 0x3c, !PT ;  /* 0x0000000d1c1c7c12 */ /* 0x000fe2000f8e3cff */
[----:B------:R-:W-:Y:S01]  /*5050*/  SYNCS.ARRIVE.TRANS64.RED.A1T0 RZ, [UR14], RZ ;  /* 0x000000ffffff79a7 */ /* 0x000fe2000810040e */
[----:B------:R-:W-:Y:S07]  /*5060*/  @P3 BRA `(.L_x_93) ;  /* 0xfffffff400983947 */ /* 0x000fee000383ffff */
[----:B------:R-:W-:Y:S01]  /*5070*/  UIADD3 UR7, UPT, UPT, UR7, 0x160, URZ ;  /* 0x0000016007077890 */ /* 0x000fe2000fffe0ff */
[----:B------:R-:W-:-:S03]  /*5080*/  SHF.L.U32 R2, R28, 0x1f, RZ ;  /* 0x0000001f1c027819 */ /* 0x000fc600000006ff */
[----:B------:R-:W-:-:S09]  /*5090*/  ULEA UR4, UR15, UR7, 0x3 ;  /* 0x000000070f047291 */ /* 0x000fd2000f8e18ff */
[----:B------:R-:W1:Y:S02]  /*50a0*/  SYNCS.PHASECHK.TRANS64.TRYWAIT P0, [UR4], R2 ;  /* 0x00000002ff0075a7 */ /* 0x000e640008001104 */
[----:B-1----:R-:W-:Y:S05]  /*50b0*/  @!P0 BRA `(.L_x_94) ;  /* 0x0000002400b88947 */ /* 0x002fea0003800000 */
.L_x_186:
[----:B------:R-:W-:-:S04]  /*50c0*/  UIADD3 UR5, UPT, UPT, UR15, 0x1, URZ ;  /* 0x000000010f057890 */ /* 0x000fc8000fffe0ff */
[----:B------:R-:W-:-:S04]  /*50d0*/  UISETP.NE.AND UP0, UPT, UR5, 0x2, UPT ;  /* 0x000000020500788c */ /* 0x000fc8000bf05270 */
[----:B------:R-:W-:Y:S02]  /*50e0*/  USEL UR4, URZ, 0x1, UP0 ;  /* 0x00000001ff047887 */ /* 0x000fe40008000000 */
[----:B------:R-:W-:-:S04]  /*50f0*/  USEL UR5, UR5, URZ, UP0 ;  /* 0x000000ff05057287 */ /* 0x000fc80008000000 */
[----:B------:R-:W-:Y:S01]  /*5100*/  ULEA UR5, UR5, UR7, 0x3 ;  /* 0x0000000705057291 */ /* 0x000fe2000f8e18ff */
[----:B-1----:R-:W-:-:S04]  /*5110*/  LOP3.LUT R2, R28, UR4, RZ, 0x3c, !PT ;  /* 0x000000041c027c12 */ /* 0x002fc8000f8e3cff */
[----:B------:R-:W-:Y:S01]  /*5120*/  SHF.L.U32 R2, R2, 0x1f, RZ ;  /* 0x0000001f02027819 */ /* 0x000fe200000006ff */
[----:B------:R-:W-:-:S07]  /*5130*/  IMAD.U32 R0, RZ, RZ, UR5 ;  /* 0x00000005ff007e24 */ /* 0x000fce000f8e00ff */
.L_x_95:
[----:B-1----:R1:W3:Y:S02]  /*5140*/  SYNCS.PHASECHK.TRANS64.TRYWAIT P0, [R0+URZ], R2 ;  /* 0x00000002000075a7 */ /* 0x0022e400080011ff */
[----:B---3--:R-:W-:Y:S05]  /*5150*/  @!P0 NANOSLEEP.SYNCS 0x989680 ;  /* 0x009896800000895d */ /* 0x008fea0003900000 */
[----:B------:R-:W3:Y:S02]  /*5160*/  @!P0 SYNCS.PHASECHK.TRANS64 P0, [R0+URZ], R2 ;  /* 0x00000002000085a7 */ /* 0x000ee400080010ff */
[----:B--23--:R-:W-:Y:S05]  /*5170*/  @P0 EXIT ;  /* 0x000000000000094d */ /* 0x00cfea0003800000 */
[----:B------:R-:W-:Y:S05]  /*5180*/  BRA `(.L_x_95) ;  /* 0xfffffffc00ec7947 */ /* 0x000fea000383ffff */
.L_x_85:
[----:B------:R-:W-:-:S06]  /*5190*/  UISETP.GE.AND UP1, UPT, UR8, 0x4, UPT ;  /* 0x000000040800788c */ /* 0x000fcc000bf26270 */
[----:B------:R-:W-:-:S13]  /*51a0*/  PLOP3.LUT P0, PT, PT, PT, UP1, 0x80, 0x8 ;  /* 0x000000000008781c */ /* 0x000fda0003f0f018 */
[----:B------:R-:W-:Y:S05]  /*51b0*/  @!P0 EXIT ;  /* 0x000000000000894d */ /* 0x000fea0003800000 */
[----:B------:R-:W-:Y:S01]  /*51c0*/  BAR.SYNC.DEFER_BLOCKING 0x6, 0xa0 ;  /* 0x0182800000007b1d */ /* 0x000fe20000010000 */
[C---:B------:R-:W-:Y:S01]  /*51d0*/  IMAD.SHL.U32 R3, R65.reuse, 0x10, RZ ;  /* 0x0000001041037824 */ /* 0x040fe200078e00ff */
[C---:B------:R-:W-:Y:S01]  /*51e0*/  LOP3.LUT P0, RZ, R65.reuse, 0x4, RZ, 0xc0, !PT ;  /* 0x0000000441ff7812 */ /* 0x040fe2000780c0ff */
[C---:B------:R-:W-:Y:S01]  /*51f0*/  IMAD.SHL.U32 R57, R65.reuse, 0x8, RZ ;  /* 0x0000000841397824 */ /* 0x040fe200078e00ff */
[----:B------:R-:W-:Y:S01]  /*5200*/  CS2R R60, SRZ ;  /* 0x00000000003c7805 */ /* 0x000fe2000001ff00 */
[----:B------:R-:W-:Y:S01]  /*5210*/  IMAD.SHL.U32 R2, R65, 0x2, RZ ;  /* 0x0000000241027824 */ /* 0x000fe200078e00ff */
[----:B------:R-:W-:Y:S02]  /*5220*/  UMOV UR42, 0x400 ;  /* 0x00000400002a7882 */ /* 0x000fe40000000000 */
[----:B------:R-:W1:Y:S01]  /*5230*/  LDC R56, c[0x0][0x370] ;  /* 0x0000dc00ff387b82 */ /* 0x000e620000000800 */
[----:B------:R-:W-:Y:S01]  /*5240*/  ULEA UR42, UR37, UR42, 0x18 ;  /* 0x0000002a252a7291 */ /* 0x000fe2000f8ec0ff */
[----:B------:R-:W-:Y:S01]  /*5250*/  LOP3.LUT R4, R3, 0x60, RZ, 0xc0, !PT ;  /* 0x0000006003047812 */ /* 0x000fe200078ec0ff */
[----:B------:R-:W-:Y:S01]  /*5260*/  IMAD.U32 R28, R65, 0x10000, RZ ;  /* 0x00010000411c7824 */ /* 0x000fe200078e00ff */
[----:B------:R-:W-:Y:S01]  /*5270*/  LOP3.LUT R57, R57, 0x300, RZ, 0xc0, !PT ;  /* 0x0000030039397812 */ /* 0x000fe200078ec0ff */
[----:B------:R-:W-:Y:S01]  /*5280*/  IMAD.MOV.U32 R64, RZ, RZ, 0x8 ;  /* 0x00000008ff407424 */ /* 0x000fe200078e00ff */
[----:B------:R-:W-:Y:S01]  /*5290*/  LOP3.LUT R2, R4, 0xc, R2, 0xf8, !PT ;  /* 0x0000000c04027812 */ /* 0x000fe200078ef802 */
[----:B------:R-:W-:Y:S01]  /*52a0*/  IMAD.MOV.U32 R63, RZ, RZ, 0x1 ;  /* 0x00000001ff3f7424 */ /* 0x000fe200078e00ff */
[----:B------:R-:W2:Y:S01]  /*52b0*/  LDC R24, c[0x0][0xb0c] ;  /* 0x0002c300ff187b82 */ /* 0x000ea20000000800 */
[----:B------:R-:W-:Y:S01]  /*52c0*/  SHF.R.U32.HI R4, RZ, 0x2, R65 ;  /* 0x00000002ff047819 */ /* 0x000fe20000011641 */
[----:B------:R-:W-:Y:S01]  /*52d0*/  IMAD.MOV.U32 R27, RZ, RZ, RZ ;  /* 0x000000ffff1b7224 */ /* 0x000fe200078e00ff */
[--C-:B------:R-:W-:Y:S01]  /*52e0*/  LOP3.LUT R57, R57, 0x10, R3.reuse, 0xf8, !PT ;  /* 0x0000001039397812 */ /* 0x100fe200078ef803 */
[----:B------:R-:W-:Y:S01]  /*52f0*/  IMAD.MOV.U32 R62, RZ, RZ, RZ ;  /* 0x000000ffff3e7224 */ /* 0x000fe200078e00ff */
[----:B------:R-:W-:Y:S01]  /*5300*/  LOP3.LUT R28, R28, 0x600000, RZ, 0xc0, !PT ;  /* 0x006000001c1c7812 */ /* 0x000fe200078ec0ff */
[----:B------:R-:W-:Y:S01]  /*5310*/  IMAD.MOV.U32 R67, RZ, RZ, RZ ;  /* 0x000000ffff437224 */ /* 0x000fe200078e00ff */
[----:B------:R-:W-:Y:S01]  /*5320*/  LOP3.LUT R2, R2, 0x4, R4, 0x78, !PT ;  /* 0x0000000402027812 */ /* 0x000fe200078e7804 */
[----:B------:R-:W4:Y:S01]  /*5330*/  LDC R54, c[0x0][0xb20] ;  /* 0x0002c800ff367b82 */ /* 0x000f220000000800 */
[----:B------:R-:W3:Y:S01]  /*5340*/  LDS R0, [UR42+0x230] ;  /* 0x0002302aff007984 */ /* 0x000ee20008000800 */
[----:B------:R-:W-:Y:S01]  /*5350*/  LOP3.LUT R57, R57, 0x80, R3, 0xf8, !PT ;  /* 0x0000008039397812 */ /* 0x000fe200078ef803 */
[----:B------:R-:W1:Y:S01]  /*5360*/  LDCU.64 UR48, c[0x0][0x348] ;  /* 0x00006900ff3077ac */ /* 0x000e620008000a00 */
[----:B------:R-:W-:-:S02]  /*5370*/  LOP3.LUT R65, R65, 0x60, RZ, 0xc0, !PT ;  /* 0x0000006041417812 */ /* 0x000fc400078ec0ff */
[----:B------:R-:W-:Y:S01]  /*5380*/  LOP3.LUT R57, R57, R2, RZ, 0xfc, !PT ;  /* 0x0000000239397212 */ /* 0x000fe200078efcff */
[----:B------:R-:W1:Y:S01]  /*5390*/  LDCU.64 UR38, c[0x0][0x888] ;  /* 0x00011100ff2677ac */ /* 0x000e620008000a00 */
[----:B------:R-:W1:Y:S01]  /*53a0*/  LDC R23, c[0x0][0xb30] ;  /* 0x0002cc00ff177b82 */ /* 0x000e620000000800 */
[----:B------:R-:W-:Y:S01]  /*53b0*/  SEL R64, R64, 0xfffffff8, !P0 ;  /* 0xfffffff840407807 */ /* 0x000fe20004000000 */
[----:B------:R-:W-:Y:S01]  /*53c0*/  UIADD3 UR45, UPT, UPT, UR42, 0x400, URZ ;  /* 0x000004002a2d7890 */ /* 0x000fe2000fffe0ff */
[----:B------:R-:W-:Y:S01]  /*53d0*/  UMOV UR44, URZ ;  /* 0x000000ff002c7c82 */ /* 0x000fe20008000000 */
[----:B------:R-:W-:-:S04]  /*53e0*/  UMOV UR43, URZ ;  /* 0x000000ff002b7c82 */ /* 0x000fc80008000000 */
[----:B------:R-:W1:Y:S08]  /*53f0*/  LDC.64 R48, c[0x0][0xb10] ;  /* 0x0002c400ff307b82 */ /* 0x000e700000000a00 */
[----:B------:R-:W1:Y:S08]  /*5400*/  LDC.64 R18, c[0x0][0xb18] ;  /* 0x0002c600ff127b82 */ /* 0x000e700000000a00 */
[----:B------:R-:W1:Y:S08]  /*5410*/  LDC.64 R44, c[0x0][0x888] ;  /* 0x00022200ff2c7b82 */ /* 0x000e700000000a00 */
[----:B------:R-:W1:Y:S01]  /*5420*/  LDC.64 R16, c[0x0][0xb28] ;  /* 0x0002ca00ff107b82 */ /* 0x000e620000000a00 */
[----:B---3--:R-:W-:-:S07]  /*5430*/  IMAD.IADD R28, R0, 0x1, R28 ;  /* 0x00000001001c7824 */ /* 0x008fce00078e021c */
[----:B------:R-:W3:Y:S08]  /*5440*/  LDC.64 R46, c[0x0][0x890] ;  /* 0x00022400ff2e7b82 */ /* 0x000ef00000000a00 */
[----:B------:R-:W1:Y:S08]  /*5450*/  LDC.64 R42, c[0x0][0x8b0] ;  /* 0x00022c00ff2a7b82 */ /* 0x000e700000000a00 */
[----:B------:R-:W1:Y:S08]  /*5460*/  LDC.64 R40, c[0x0][0x8a8] ;  /* 0x00022a00ff287b82 */ /* 0x000e700000000a00 */
[----:B--2-4-:R-:W1:Y:S02]  /*5470*/  LDC R55, c[0x0][0x374] ;  /* 0x0000dd00ff377b82 */ /* 0x014e640000000800 */
.L_x_115:
[----:B------:R-:W-:Y:S02]  /*5480*/  LEA R0, R67, UR42, 0x3 ;  /* 0x0000002a43007c11 */ /* 0x000fe4000f8e18ff */
[----:B------:R-:W-:Y:S02]  /*5490*/  SHF.L.U32 R2, R61, 0x1f, RZ ;  /* 0x0000001f3d027819 */ /* 0x000fe400000006ff */
[----:B------:R-:W-:Y:S02]  /*54a0*/  LEA R32, R67, UR42, 0x4 ;  /* 0x0000002a43207c11 */ /* 0x000fe4000f8e20ff */
[----:B------:R-:W2:Y:S02]  /*54b0*/  SYNCS.PHASECHK.TRANS64.TRYWAIT P0, [R0+URZ+0x180], R2 ;  /* 0x00018002000075a7 */ /* 0x000ea400080011ff */
[----:B--2---:R-:W-:Y:S05]  /*54c0*/  @!P0 BRA `(.L_x_96) ;  /* 0x0000002000cc8947 */ /* 0x004fea0003800000 */
.L_x_187:
[----:B------:R-:W4:Y:S01]  /*54d0*/  LDC.64 R10, c[0x0][0xb10] ;  /* 0x0002c400ff0a7b82 */ /* 0x000f220000000a00 */
[----:B------:R-:W3:Y:S01]  /*54e0*/  LDS.128 R32, [R32+0x210] ;  /* 0x0002100020207984 */ /* 0x000ee20000000c00 */
[----:B-1----:R-:W-:Y:S01]  /*54f0*/  ISETP.NE.AND P1, PT, R23, 0x1, PT ;  /* 0x000000011700780c */ /* 0x002fe20003f25270 */
[----:B--2---:R-:W-:Y:S01]  /*5500*/  VIADD R0, R0, 0x190 ;  /* 0x0000019000007836 */ /* 0x004fe20000000000 */
[----:B------:R-:W-:Y:S04]  /*5510*/  ISETP.GE.AND P0, PT, R22, 0x1, PT ;  /* 0x000000011600780c */ /* 0x000fe80003f06270 */
[----:B------:R-:W1:Y:S01]  /*5520*/  LDC.64 R8, c[0x0][0xb18] ;  /* 0x0002c600ff087b82 */ /* 0x000e620000000a00 */
[----:B------:R-:W-:Y:S01]  /*5530*/  PRMT R0, RZ, 0x654, R0 ;  /* 0x00000654ff007816 */ /* 0x000fe20000000000 */
[----:B------:R-:W-:Y:S01]  /*5540*/  @!PT LDS RZ, [RZ] ;  /* 0x00000000fffff984 */ /* 0x000fe20000000800 */
[----:B------:R-:W-:Y:S01]  /*5550*/  @!PT LDS RZ, [RZ] ;  /* 0x00000000fffff984 */ /* 0x000fe20000000800 */
[----:B------:R-:W-:Y:S01]  /*5560*/  @!PT LDS RZ, [RZ] ;  /* 0x00000000fffff984 */ /* 0x000fe20000000800 */
[----:B------:R-:W-:Y:S01]  /*5570*/  @!PT LDS RZ, [RZ] ;  /* 0x00000000fffff984 */ /* 0x000fe20000000800 */
[----:B------:R2:W-:Y:S06]  /*5580*/  MEMBAR.ALL.CTA ;  /* 0x0000000000007992 */ /* 0x0005ec0000008000 */
[----:B--2---:R-:W2:Y:S01]  /*5590*/  FENCE.VIEW.ASYNC.S ;  /* 0x00000000000073c6 */ /* 0x004ea20000000000 */
[----:B------:R-:W1:Y:S08]  /*55a0*/  @!P1 LDC R12, c[0x0][0xb20] ;  /* 0x0002c800ff0c9b82 */ /* 0x000e700000000800 */
[----:B------:R-:W1:Y:S01]  /*55b0*/  @!P1 LDC R7, c[0x0][0xb0c] ;  /* 0x0002c300ff079b82 */ /* 0x000e620000000800 */
[----:B--2---:R2:W-:Y:S01]  /*55c0*/  SYNCS.ARRIVE.TRANS64.RED.A1T0 RZ, [R0+URZ], RZ ;  /* 0x000000ff00ff79a7 */ /* 0x0045e200081004ff */
[----:B---3--:R-:W-:Y:S04]  /*55d0*/  LOP3.LUT P4, RZ, R34, 0x1, RZ, 0xc0, !PT ;  /* 0x0000000122ff7812 */ /* 0x008fe8000788c0ff */
[----:B------:R-:W-:Y:S09]  /*55e0*/  P2R R66, PR, RZ, 0x10 ;  /* 0x00000010ff427803 */ /* 0x000ff20000000000 */
[----:B------:R-:W-:Y:S02]  /*55f0*/  @P4 MOV R26, R32 ;  /* 0x00000020001a4202 */ /* 0x000fe40000000f00 */
[----:B------:R-:W-:Y:S01]  /*5600*/  @P4 LOP3.LUT R25, R33, 0xffff, RZ, 0xc0, !PT ;  /* 0x0000ffff21194812 */ /* 0x000fe200078ec0ff */
[----:B--2-4-:R-:W-:Y:S06]  /*5610*/  @!P0 BRA `(.L_x_97) ;  /* 0x0000000000a48947 */ /* 0x014fec0003800000 */
[-C--:B------:R-:W-:Y:S01]  /*5620*/  IMAD.HI.U32 R0, R55, R19.reuse, RZ ;  /* 0x0000001337007227 */ /* 0x080fe200078e00ff */
[----:B------:R-:W-:Y:S02]  /*5630*/  ISETP.NE.AND P0, PT, R18, 0x1, PT ;  /* 0x000000011200780c */ /* 0x000fe40003f05270 */
[----:B------:R-:W-:Y:S01]  /*5640*/  ISETP.NE.AND P2, PT, R22, 0x1, PT ;  /* 0x000000011600780c */ /* 0x000fe20003f45270 */
[----:B------:R-:W-:Y:S01]  /*5650*/  IMAD.HI.U32 R4, R56, R48, RZ ;  /* 0x0000003038047227 */ /* 0x000fe200078e00ff */
[----:B------:R-:W-:Y:S02]  /*5660*/  SHF.R.U32.HI R0, RZ, R54, R0 ;  /* 0x00000036ff007219 */ /* 0x000fe40000011600 */
[----:B------:R-:W-:Y:S01]  /*5670*/  ISETP.NE.AND P3, PT, R24, 0x1, PT ;  /* 0x000000011800780c */ /* 0x000fe20003f65270 */
[----:B------:R-:W-:Y:S01]  /*5680*/  IMAD.HI.U32 R6, R25, R19, RZ ;  /* 0x0000001319067227 */ /* 0x000fe200078e00ff */
[-C--:B------:R-:W-:Y:S02]  /*5690*/  SHF.R.U32.HI R4, RZ, R49.reuse, R4 ;  /* 0x00000031ff047219 */ /* 0x080fe40000011604 */
        /* <DEDUP_REMOVED lines=14> */
[C---:B------:R-:W-:Y:S03]  /*5780*/  IMAD.HI.U32 R0, R3.reuse, R16, RZ ;  /* 0x0000001003007227 */ /* 0x040fe600078e00ff */
[C---:B------:R-:W-:Y:S02]  /*5790*/  ISETP.GE.OR P0, PT, R2.reuse, R5, P0 ;  /* 0x000000050200720c */ /* 0x040fe40000706670 */
[----:B------:R-:W-:Y:S04]  /*57a0*/  SHF.R.U32.HI R0, RZ, R17, R0 ;  /* 0x00000011ff007219 */ /* 0x000fe80000011600 */
[C---:B------:R-:W-:Y:S05]  /*57b0*/  SEL R6, R3.reuse, R0, !P2 ;  /* 0x0000000003067207 */ /* 0x040fea0005000000 */
        /* <DEDUP_REMOVED lines=14> */
[----:B------:R-:W-:Y:S07]  /*58a0*/  IMAD R25, R3, R18, R25 ;  /* 0x0000001203197224 */ /* 0x000fee00078e0219 */
.L_x_97:
[----:B------:R-:W-:Y:S01]  /*58b0*/  @!P1 IMAD.HI.U32 R0, R26, R10, RZ ;  /* 0x0000000a1a009227 */ /* 0x000fe200078e00ff */
[----:B-1----:R-:W-:Y:S01]  /*58c0*/  @!P1 ISETP.NE.AND P0, PT, R8, 0x1, PT ;  /* 0x000000010800980c */ /* 0x002fe20003f05270 */
[----:B------:R-:W-:Y:S01]  /*58d0*/  ULOP3.LUT UP0, URZ, UR45, 0x1b0, URZ, 0xc0, !UPT ;  /* 0x000001b02dff7892 */ /* 0x000fe2000f80c0ff */
[----:B------:R-:W-:Y:S01]  /*58e0*/  @!P1 ISETP.NE.AND P2, PT, R7, 0x1, PT ;  /* 0x000000010700980c */ /* 0x000fe20003f45270 */
[----:B------:R-:W-:Y:S01]  /*58f0*/  @!P1 IMAD.HI.U32 R2, R25, R9, RZ ;  /* 0x0000000919029227 */ /* 0x000fe200078e00ff */
[----:B------:R-:W-:Y:S02]  /*5900*/  @!P1 SHF.R.U32.HI R0, RZ, R11, R0 ;  /* 0x0000000bff009219 */ /* 0x000fe40000011600 */
[----:B------:R-:W-:Y:S01]  /*5910*/  @P4 SHF.R.U32.HI R59, RZ, 0x10, R33 ;  /* 0x00000010ff3b4819 */ /* 0x000fe20000011621 */
[----:B------:R-:W-:Y:S01]  /*5920*/  VIADD R67, R67, 0x1 ;  /* 0x0000000143437836 */ /* 0x000fe20000000000 */
[----:B------:R-:W-:Y:S02]  /*5930*/  @!P1 SHF.R.U32.HI R2, RZ, R12, R2 ;  /* 0x0000000cff029219 */ /* 0x000fe40000011602 */
[----:B------:R-:W-:Y:S02]  /*5940*/  @!P1 SEL R3, R26, R0, !P2 ;  /* 0x000000001a039207 */ /* 0x000fe40005000000 */
[----:B------:R-:W-:Y:S05]  /*5950*/  @!P1 SEL R2, R25, R2, !P0 ;  /* 0x0000000219029207 */ /* 0x000fea0004000000 */
[----:B------:R-:W-:Y:S02]  /*5960*/  @!P1 IMAD.IADD R0, R2, 0x1, -R3 ;  /* 0x0000000102009824 */ /* 0x000fe400078e0a03 */
[----:B------:R-:W-:Y:S02]  /*5970*/  @!P1 IMAD.IADD R2, R3, 0x1, -R2 ;  /* 0x0000000103029824 */ /* 0x000fe400078e0a02 */
[----:B------:R-:W-:Y:S02]  /*5980*/  @!P1 IMAD R26, R0, R7, R26 ;  /* 0x00000007001a9224 */ /* 0x000fe400078e021a */
[----:B------:R-:W-:Y:S01]  /*5990*/  @!P1 IMAD R25, R2, R8, R25 ;  /* 0x0000000802199224 */ /* 0x000fe200078e0219 */
[----:B------:R-:W-:Y:S06]  /*59a0*/  BRA.U !UP0, `(.L_x_98) ;  /* 0x00000001087c7547 */ /* 0x000fec000b800000 */
[----:B------:R-:W1:Y:S01]  /*59b0*/  LDCU.64 UR8, c[0x4][0x80] ;  /* 0x01001000ff0877ac */ /* 0x000e620008000a00 */
[----:B------:R-:W-:Y:S01]  /*59c0*/  MOV R2, 0x0 ;  /* 0x0000000000027802 */ /* 0x000fe20000000f00 */
[----:B------:R-:W-:Y:S02]  /*59d0*/  HFMA2 R12, -RZ, RZ, 0, 5.9604644775390625e-08 ;  /* 0x00000001ff0c7431 */ /* 0x000fe400000001ff */
[----:B------:R-:W-:Y:S01]  /*59e0*/  IMAD.MOV.U32 R8, RZ, RZ, 0x70 ;  /* 0x00000070ff087424 */ /* 0x000fe200078e00ff */
[----:B------:R2:W3:Y:S01]  /*59f0*/  LDC.64 R14, c[0x4][R2] ;  /* 0x01000000020e7b82 */ /* 0x0004e20000000a00 */
[----:B------:R-:W4:Y:S01]  /*5a00*/  LDCU.64 UR6, c[0x4][0x88] ;  /* 0x01001100ff0677ac */ /* 0x000f220008000a00 */
[----:B------:R-:W-:Y:S01]  /*5a10*/  IMAD.MOV.U32 R13, RZ, RZ, RZ ;  /* 0x000000ffff0d7224 */ /* 0x000fe200078e00ff */
[----:B------:R-:W2:Y:S01]  /*5a20*/  LDCU.64 UR4, c[0x4][0x8] ;  /* 0x01000100ff0477ac */ /* 0x000ea20008000a00 */
[----:B-1----:R-:W-:Y:S01]  /*5a30*/  MOV R5, UR9 ;  /* 0x0000000900057c02 */ /* 0x002fe20008000f00 */
[----:B------:R-:W-:Y:S01]  /*5a40*/  IMAD.U32 R4, RZ, RZ, UR8 ;  /* 0x00000008ff047e24 */ /* 0x000fe2000f8e00ff */
[----:B----4-:R-:W-:Y:S01]  /*5a50*/  MOV R7, UR7 ;  /* 0x0000000700077c02 */ /* 0x010fe20008000f00 */
[----:B------:R-:W-:Y:S01]  /*5a60*/  IMAD.U32 R6, RZ, RZ, UR6 ;  /* 0x00000006ff067e24 */ /* 0x000fe2000f8e00ff */
[----:B--2---:R-:W-:Y:S01]  /*5a70*/  MOV R11, UR5 ;  /* 0x00000005000b7c02 */ /* 0x004fe20008000f00 */
[----:B------:R-:W-:Y:S02]  /*5a80*/  IMAD.U32 R10, RZ, RZ, UR4 ;  /* 0x00000004ff0a7e24 */ /* 0x000fe4000f8e00ff */
[----:B------:R-:W-:Y:S07]  /*5a90*/  LEPC R20, `(.L_x_99) ;  /* 0x000000001014794e */ /* 0x000fee0000000000 */
[----:B---3-5:R-:W-:Y:S05]  /*5aa0*/  CALL.ABS.NOINC R14 ;  /* 0x000000000e007343 */ /* 0x028fea0003c00000 */
.L_x_99:
[----:B------:R-:W1:Y:S01]  /*5ab0*/  LDCU.64 UR8, c[0x4][0x80] ;  /* 0x01001000ff0877ac */ /* 0x000e620008000a00 */
[----:B------:R-:W2:Y:S01]  /*5ac0*/  LDC.64 R2, c[0x4][R2] ;  /* 0x0100000002027b82 */ /* 0x000ea20000000a00 */
[----:B------:R-:W-:Y:S02]  /*5ad0*/  HFMA2 R12, -RZ, RZ, 0, 5.9604644775390625e-08 ;  /* 0x00000001ff0c7431 */ /* 0x000fe400000001ff */
[----:B------:R-:W-:Y:S02]  /*5ae0*/  IMAD.MOV.U32 R8, RZ, RZ, 0x70 ;  /* 0x00000070ff087424 */ /* 0x000fe400078e00ff */
[----:B------:R-:W-:Y:S01]  /*5af0*/  IMAD.MOV.U32 R13, RZ, RZ, RZ ;  /* 0x000000ffff0d7224 */ /* 0x000fe200078e00ff */
[----:B------:R-:W3:Y:S01]  /*5b00*/  LDCU.64 UR6, c[0x4][0x88] ;  /* 0x01001100ff0677ac */ /* 0x000ee20008000a00 */
[----:B------:R-:W4:Y:S01]  /*5b10*/  LDCU.64 UR4, c[0x4][0x8] ;  /* 0x01000100ff0477ac */ /* 0x000f220008000a00 */
[----:B-1----:R-:W-:Y:S02]  /*5b20*/  MOV R4, UR8 ;  /* 0x0000000800047c02 */ /* 0x002fe40008000f00 */
[----:B------:R-:W-:Y:S02]  /*5b30*/  MOV R5, UR9 ;  /* 0x0000000900057c02 */ /* 0x000fe40008000f00 */
[----:B---3--:R-:W-:Y:S01]  /*5b40*/  MOV R7, UR7 ;  /* 0x0000000700077c02 */ /* 0x008fe20008000f00 */
[----:B------:R-:W-:Y:S01]  /*5b50*/  IMAD.U32 R6, RZ, RZ, UR6 ;  /* 0x00000006ff067e24 */ /* 0x000fe2000f8e00ff */
[----:B----4-:R-:W-:Y:S01]  /*5b60*/  MOV R11, UR5 ;  /* 0x00000005000b7c02 */ /* 0x010fe20008000f00 */
[----:B------:R-:W-:Y:S02]  /*5b70*/  IMAD.U32 R10, RZ, RZ, UR4 ;  /* 0x00000004ff0a7e24 */ /* 0x000fe4000f8e00ff */
[----:B------:R-:W-:Y:S07]  /*5b80*/  LEPC R20, `(.L_x_98) ;  /* 0x000000001014794e */ /* 0x000fee0000000000 */
[----:B--2---:R-:W-:Y:S05]  /*5b90*/  CALL.ABS.NOINC R2 ;  /* 0x0000000002007343 */ /* 0x004fea0003c00000 */
.L_x_98:
[----:B------:R-:W-:Y:S01]  /*5ba0*/  ISETP.NE.U32.AND P2, PT, R46, RZ, PT ;  /* 0x000000ff2e00720c */ /* 0x000fe20003f45070 */
[----:B------:R-:W-:Y:S01]  /*5bb0*/  UISETP.NE.AND UP1, UPT, UR46, URZ, UPT ;  /* 0x000000ff2e00728c */ /* 0x000fe2000bf25270 */
[----:B------:R-:W-:Y:S02]  /*5bc0*/  ISETP.NE.U32.AND P4, PT, R42, RZ, PT ;  /* 0x000000ff2a00720c */ /* 0x000fe40003f85070 */
[----:B------:R-:W-:Y:S02]  /*5bd0*/  ISETP.NE.AND.EX P2, PT, R47, RZ, PT, P2 ;  /* 0x000000ff2f00720c */ /* 0x000fe40003f45320 */
[----:B------:R-:W-:Y:S02]  /*5be0*/  PLOP3.LUT P1, PT, PT, PT, PT, 0x8, 0x80 ;  /* 0x000000000080781c */ /* 0x000fe40003f2e170 */
[----:B------:R-:W-:Y:S02]  /*5bf0*/  PLOP3.LUT P0, PT, PT, PT, UP1, 0x80, 0x8 ;  /* 0x000000000008781c */ /* 0x000fe40003f0f018 */
[----:B------:R-:W-:Y:S02]  /*5c00*/  ISETP.NE.AND.EX P4, PT, R43, RZ, PT, P4 ;  /* 0x000000ff2b00720c */ /* 0x000fe40003f85340 */
[----:B------:R-:W1:Y:S09]  /*5c10*/  @UP1 LDCU.64 UR4, c[0x0][0x888] ;  /* 0x00011100ff0417ac */ /* 0x000e720008000a00 */
[----:B------:R-:W-:Y:S01]  /*5c20*/  @P0 PLOP3.LUT P1, PT, P2, PT, PT, 0x80, 0x8 ;  /* 0x000000000008081c */ /* 0x000fe2000172f070 */
[----:B-1----:R-:W-:Y:S04]  /*5c30*/  @UP1 UISETP.NE.U32.AND UP0, UPT, UR4, URZ, UPT ;  /* 0x000000ff0400128c */ /* 0x002fe8000bf05070 */
[----:B------:R-:W-:Y:S04]  /*5c40*/  @UP1 UISETP.NE.AND.EX UP0, UPT, UR5, URZ, UPT, UP0 ;  /* 0x000000ff0500128c */ /* 0x000fe8000bf05300 */
[----:B------:R-:W-:Y:S01]  /*5c50*/  @UP1 USEL UR4, URZ, 0xffffffff, UP0 ;  /* 0xffffffffff041887 */ /* 0x000fe20008000000 */
[----:B------:R-:W-:Y:S11]  /*5c60*/  @!P2 BRA `(.L_x_100) ;  /* 0x00000000002ca947 */ /* 0x000ff60003800000 */
[----:B------:R-:W-:Y:S01]  /*5c70*/  ISETP.NE.U32.AND P3, PT, R44, RZ, PT ;  /* 0x000000ff2c00720c */ /* 0x000fe20003f65070 */
[----:B------:R-:W-:Y:S03]  /*5c80*/  IMAD.MOV.U32 R53, RZ, RZ, 0x1 ;  /* 0x00000001ff357424 */ /* 0x000fe600078e00ff */
[----:B------:R-:W-:Y:S11]  /*5c90*/  ISETP.NE.AND.EX P3, PT, R45, RZ, PT, P3 ;  /* 0x000000ff2d00720c */ /* 0x000ff60003f65330 */
[----:B------:R-:W-:Y:S02]  /*5ca0*/  @!UPT UIADD3 URZ, UPT, UPT, URZ, URZ, URZ ;  /* 0x000000fffffff290 */ /* 0x000fe4000fffe0ff */
[----:B------:R-:W1:Y:S01]  /*5cb0*/  @P3 LDC.64 R2, c[0x0][0x888] ;  /* 0x00022200ff023b82 */ /* 0x000e620000000a00 */
[----:B------:R-:W-:Y:S04]  /*5cc0*/  @P3 IMAD R0, R46, UR36, RZ ;  /* 0x000000242e003c24 */ /* 0x000fe8000f8e02ff */
[----:B-1----:R-:W-:Y:S04]  /*5cd0*/  @P3 IMAD.WIDE R2, R0, 0x4, R2 ;  /* 0x0000000400023825 */ /* 0x002fe800078e0202 */
[----:B------:R-:W-:Y:S01]  /*5ce0*/  HFMA2 R0, -RZ, RZ, 0, 5.9604644775390625e-08 ;  /* 0x00000001ff007431 */ /* 0x000fe200000001ff */
[----:B-----5:R1:W5:Y:S04]  /*5cf0*/  @P3 LDG.E R30, desc[UR40][R2.64] ;  /* 0x00000028021e3981 */ /* 0x020368000c1e1900 */
[----:B------:R-:W-:Y:S01]  /*5d00*/  @!P3 PRMT R53, R0, 0x7610, R53 ;  /* 0x000076100035b816 */ /* 0x000fe20000000035 */
[----:B-1----:R-:W2:Y:S06]  /*5d10*/  @!P3 LDC R30, c[0x0][0x880] ;  /* 0x00022000ff1ebb82 */ /* 0x002eac0000000800 */
.L_x_100:
[----:B------:R-:W-:Y:S05]  /*5d20*/  @!P4 BRA `(.L_x_101) ;  /* 0x000000000020c947 */ /* 0x000fea0003800000 */
[----:B------:R-:W-:Y:S04]  /*5d30*/  ISETP.NE.U32.AND P3, PT, R40, RZ, PT ;  /* 0x000000ff2800720c */ /* 0x000fe80003f65070 */
[----:B------:R-:W-:Y:S11]  /*5d40*/  ISETP.NE.AND.EX P3, PT, R41, RZ, PT, P3 ;  /* 0x000000ff2900720c */ /* 0x000ff60003f65330 */
[----:B------:R-:W-:Y:S02]  /*5d50*/  @!UPT UIADD3 URZ, UPT, UPT, URZ, URZ, URZ ;  /* 0x000000fffffff290 */ /* 0x000fe4000fffe0ff */
[----:B------:R-:W1:Y:S01]  /*5d60*/  @P3 LDC.64 R2, c[0x0][0x8a8] ;  /* 0x00022a00ff023b82 */ /* 0x000e620000000a00 */
[----:B------:R-:W-:Y:S04]  /*5d70*/  @P3 IMAD R0, R42, UR36, RZ ;  /* 0x000000242a003c24 */ /* 0x000fe8000f8e02ff */
[----:B-1----:R-:W-:Y:S05]  /*5d80*/  @P3 IMAD.WIDE R2, R0, 0x4, R2 ;  /* 0x0000000400023825 */ /* 0x002fea00078e0202 */
[----:B-----5:R1:W5:Y:S02]  /*5d90*/  @P3 LDG.E R29, desc[UR40][R2.64] ;  /* 0x00000028021d3981 */ /* 0x020364000c1e1900 */
[----:B-1----:R-:W3:Y:S02]  /*5da0*/  @!P3 LDC R29, c[0x0][0x8a0] ;  /* 0x00022800ff1dbb82 */ /* 0x002ee40000000800 */
.L_x_101:
[----:B--2--5:R-:W-:Y:S01]  /*5db0*/  @P0 FSETP.NEU.AND P4, PT, R30, RZ, PT ;  /* 0x000000ff1e00020b */ /* 0x024fe20003f8d000 */
[----:B------:R-:W-:Y:S01]  /*5dc0*/  IMAD.U32 R0, RZ, RZ, UR4 ;  /* 0x00000004ff007e24 */ /* 0x000fe2000f8e00ff */
[----:B------:R-:W-:Y:S01]  /*5dd0*/  @P0 LOP3.LUT P3, RZ, R53, 0xff, RZ, 0xc0, !PT ;  /* 0x000000ff35ff0812 */ /* 0x000fe2000786c0ff */
[----:B------:R-:W-:Y:S01]  /*5de0*/  IMAD.U32 R3, RZ, RZ, UR44 ;  /* 0x0000002cff037e24 */ /* 0x000fe2000f8e00ff */
[----:B------:R-:W-:Y:S01]  /*5df0*/  @P0 SEL R2, RZ, 0xffffffff, P4 ;  /* 0xffffffffff020807 */ /* 0x000fe20002000000 */
[----:B------:R-:W-:Y:S01]  /*5e00*/  BSSY B1, `(.L_x_102) ;  /* 0x0000035000017945 */ /* 0x000fe20003800000 */
[----:B------:R-:W-:Y:S02]  /*5e10*/  LOP3.LUT R4, R63, 0x1, RZ, 0x3c, !PT ;  /* 0x000000013f047812 */ /* 0x000fe400078e3cff */
[----:B------:R-:W-:Y:S02]  /*5e20*/  CS2R R38, SRZ ;  /* 0x0000000000267805 */ /* 0x000fe4000001ff00 */
[----:B------:R-:W-:Y:S02]  /*5e30*/  @P1 SEL R2, R0, R2, !P3 ;  /* 0x0000000200021207 */ /* 0x000fe40005800000 */
[----:B------:R-:W-:Y:S02]  /*5e40*/  CS2R R36, SRZ ;  /* 0x0000000000247805 */ /* 0x000fe4000001ff00 */
[----:B------:R-:W-:Y:S02]  /*5e50*/  LEA R3, R3, UR42, 0x3 ;  /* 0x0000002a03037c11 */ /* 0x000fe4000f8e18ff */
[----:B------:R-:W-:Y:S02]  /*5e60*/  CS2R R34, SRZ ;  /* 0x0000000000227805 */ /* 0x000fe4000001ff00 */
[----:B------:R-:W-:Y:S02]  /*5e70*/  @P0 LOP3.LUT R2, R2, 0x1, RZ, 0xc0, !PT ;  /* 0x0000000102020812 */ /* 0x000fe400078ec0ff */
[----:B------:R-:W-:Y:S02]  /*5e80*/  CS2R R32, SRZ ;  /* 0x0000000000207805 */ /* 0x000fe4000001ff00 */
[C---:B------:R-:W-:Y:S02]  /*5e90*/  LEA R69, R27.reuse, UR42, 0x3 ;  /* 0x0000002a1b457c11 */ /* 0x040fe4000f8e18ff */
[----:B------:R-:W-:Y:S02]  /*5ea0*/  ISETP.NE.U32.OR P5, PT, R2, 0x1, !P0 ;  /* 0x000000010200780c */ /* 0x000fe400047a5470 */
[----:B------:R-:W-:Y:S02]  /*5eb0*/  SHF.L.U32 R5, R62, 0x1f, RZ ;  /* 0x0000001f3e057819 */ /* 0x000fe400000006ff */
[C---:B------:R-:W-:Y:S02]  /*5ec0*/  LEA.HI R2, R27.reuse, R27, RZ, 0x1 ;  /* 0x0000001b1b027211 */ /* 0x040fe400078f08ff */
[----:B------:R-:W-:Y:S02]  /*5ed0*/  PLOP3.LUT P4, PT, PT, PT, PT, 0x8, 0x80 ;  /* 0x000000000080781c */ /* 0x000fe40003f8e170 */
[----:B------:R-:W-:Y:S05]  /*5ee0*/  P2R R68, PR, RZ, 0x20 ;  /* 0x00000020ff447803 */ /* 0x000fea0000000000 */
[----:B------:R-:W-:Y:S04]  /*5ef0*/  @P5 SHF.L.U32 R0, R4, 0x1f, RZ ;  /* 0x0000001f04005819 */ /* 0x000fe800000006ff */
[----:B------:R1:W2:Y:S01]  /*5f00*/  @P5 SYNCS.PHASECHK.TRANS64.TRYWAIT P0, [R3+URZ+0x150], R0 ;  /* 0x00015000030055a7 */ /* 0x0002a200080011ff */
[----:B------:R4:W3:Y:S01]  /*5f10*/  SYNCS.PHASECHK.TRANS64.TRYWAIT P3, [R69+URZ+0x1a0], R5 ;  /* 0x0001a005450075a7 */ /* 0x0008e200080611ff */
[C---:B-1----:R-:W-:Y:S01]  /*5f20*/  IMAD.SHL.U32 R0, R2.reuse, 0x8, RZ ;  /* 0x0000000802007824 */ /* 0x042fe200078e00ff */
[----:B------:R-:W-:Y:S04]  /*5f30*/  LOP3.LUT R2, R2, 0xffe, RZ, 0xc0, !PT ;  /* 0x00000ffe02027812 */ /* 0x000fe800078ec0ff */
[----:B------:R-:W-:Y:S01]  /*5f40*/  LOP3.LUT R0, R0, 0xfffffff0, RZ, 0xc0, !PT ;  /* 0xfffffff000007812 */ /* 0x000fe200078ec0ff */
[----:B------:R-:W-:Y:S04]  /*5f50*/  IMAD.IADD R2, R27, 0x1, -R2 ;  /* 0x000000011b027824 */ /* 0x000fe800078e0a02 */
[----:B------:R-:W-:Y:S04]  /*5f60*/  IMAD.IADD R0, R28, 0x1, R0 ;  /* 0x000000011c007824 */ /* 0x000fe800078e0200 */
[----:B------:R-:W-:Y:S01]  /*5f70*/  IMAD R2, R2, 0x100000, R0 ;  /* 0x0010000002027824 */ /* 0x000fe200078e0200 */
[----:B--2---:R-:W-:Y:S01]  /*5f80*/  @P5 PLOP3.LUT P4, PT, P0, PT, PT, 0x8, 0x80 ;  /* 0x000000000080581c */ /* 0x004fe2000078e170 */
[----:B------:R-:W-:Y:S01]  /*5f90*/  @!UPT UIADD3 URZ, UPT, UPT, URZ, URZ, URZ ;  /* 0x000000fffffff290 */ /* 0x000fe2000fffe0ff */
[----:B---34-:R-:W-:Y:S11]  /*5fa0*/  @!P5 BRA `(.L_x_103) ;  /* 0x000000000068d947 */ /* 0x018ff60003800000 */
[----:B------:R-:W-:Y:S01]  /*5fb0*/  ISETP.NE.U32.AND P0, PT, RZ, UR38, PT ;  /* 0x00000026ff007c0c */ /* 0x000fe2000bf05070 */
[----:B------:R-:W-:Y:S01]  /*5fc0*/  BSSY B0, `(.L_x_104) ;  /* 0x000000e000007945 */ /* 0x000fe20003800000 */
[----:B------:R-:W-:Y:S02]  /*5fd0*/  FSETP.NEU.AND P1, PT, R30, RZ, PT ;  /* 0x000000ff1e00720b */ /* 0x000fe40003f2d000 */
[----:B------:R-:W-:Y:S02]  /*5fe0*/  ISETP.NE.AND.EX P0, PT, RZ, UR39, PT, P0 ;  /* 0x00000027ff007c0c */ /* 0x000fe4000bf05300 */
[----:B------:R-:W-:Y:S02]  /*5ff0*/  SEL R0, RZ, 0xffffffff, P1 ;  /* 0xffffffffff007807 */ /* 0x000fe40000800000 */
[----:B------:R-:W-:Y:S02]  /*6000*/  LOP3.LUT P1, RZ, R53, 0xff, RZ, 0xc0, !PT ;  /* 0x000000ff35ff7812 */ /* 0x000fe4000782c0ff */
[----:B------:R-:W-:Y:S04]  /*6010*/  SEL R6, RZ, 0xffffffff, P0 ;  /* 0xffffffffff067807 */ /* 0x000fe80000000000 */
[----:B------:R-:W-:Y:S04]  /*6020*/  @P2 SEL R0, R6, R0, !P1 ;  /* 0x0000000006002207 */ /* 0x000fe80004800000 */
[----:B------:R-:W-:Y:S04]  /*6030*/  LOP3.LUT R0, R0, 0x1, RZ, 0xc0, !PT ;  /* 0x0000000100007812 */ /* 0x000fe800078ec0ff */
[----:B------:R-:W-:Y:S01]  /*6040*/  ISETP.NE.U32.AND P0, PT, R0, 0x1, PT ;  /* 0x000000010000780c */ /* 0x000fe20003f05070 */
[----:B------:R-:W-:Y:S01]  /*6050*/  IMAD.U32 R0, RZ, RZ, UR44 ;  /* 0x0000002cff007e24 */ /* 0x000fe2000f8e00ff */
[----:B------:R-:W-:Y:S11]  /*6060*/  @!P4 BRA `(.L_x_105) ;  /* 0x00000000000cc947 */ /* 0x000ff60003800000 */
[----:B------:R-:W-:Y:S04]  /*6070*/  SHF.L.U32 R4, R4, 0x1f, RZ ;  /* 0x0000001f04047819 */ /* 0x000fe800000006ff */
[----:B------:R-:W1:Y:S02]  /*6080*/  SYNCS.PHASECHK.TRANS64.TRYWAIT P1, [R3+URZ+0x150], R4 ;  /* 0x00015004030075a7 */ /* 0x000e6400080211ff */
[----:B-1----:R-:W-:Y:S05]  /*6090*/  @!P1 BRA `(.L_x_106) ;  /* 0x0000001400ec9947 */ /* 0x002fea0003800000 */
.L_x_105:
[----:B------:R-:W-:Y:S05]  /*60a0*/  BSYNC B0 ;  /* 0x0000000000007941 */ /* 0x000fea0003800000 */
.L_x_104:
[----:B-1----:R-:W-:Y:S01]  /*60b0*/  @P0 IMAD R3, R0, 0x400, R57 ;  /* 0x0000040000030824 */ /* 0x002fe200078e0239 */
[----:B------:R-:W-:Y:S02]  /*60c0*/  CS2R R34, SRZ ;  /* 0x0000000000227805 */ /* 0x000fe4000001ff00 */
[----:B------:R-:W-:Y:S01]  /*60d0*/  CS2R R32, SRZ ;  /* 0x0000000000207805 */ /* 0x000fe2000001ff00 */
[----:B------:R-:W-:Y:S01]  /*60e0*/  IMAD.MOV.U32 R38, RZ, RZ, RZ ;  /* 0x000000ffff267224 */ /* 0x000fe200078e00ff */
[----:B------:R-:W-:Y:S02]  /*60f0*/  CS2R R36, SRZ ;  /* 0x0000000000247805 */ /* 0x000fe4000001ff00 */
[----:B------:R-:W-:Y:S01]  /*6100*/  @P0 LEA R3, R3, UR42, 0x2 ;  /* 0x0000002a03030c11 */ /* 0x000fe2000f8e10ff */
[----:B------:R-:W-:Y:S05]  /*6110*/  @P0 WARPSYNC.ALL ;  /* 0x0000000000000948 */ /* 0x000fea0003800000 */
[----:B------:R1:W2:Y:S01]  /*6120*/  @P0 LDSM.16.M88.4 R32, [R3+0x400] ;  /* 0x000400000320083b */ /* 0x0002a20000000200 */
[----:B------:R-:W-:Y:S05]  /*6130*/  @P0 IMAD R0, R64, 0x4, R3 ;  /* 0x0000000440000824 */ /* 0x000fea00078e0203 */
[----:B------:R1:W3:Y:S02]  /*6140*/  @P0 LDSM.16.M88.4 R36, [R0+0x400] ;  /* 0x000400000024083b */ /* 0x0002e40000000200 */
.L_x_103:
[----:B------:R-:W-:Y:S05]  /*6150*/  BSYNC B1 ;  /* 0x0000000000017941 */ /* 0x000fea0003800000 */
.L_x_102:
[----:B-1----:R-:W-:Y:S04]  /*6160*/  SHF.R.U32.HI R0, RZ, 0x15, R2 ;  /* 0x00000015ff007819 */ /* 0x002fe80000011602 */
[----:B------:R-:W-:Y:S01]  /*6170*/  LOP3.LUT P0, RZ, R0, 0x3, R58, 0x48, !PT ;  /* 0x0000000300ff7812 */ /* 0x000fe2000780483a */
[----:B------:R-:W-:Y:S01]  /*6180*/  @!UPT UIADD3 URZ, UPT, UPT, URZ, URZ, URZ ;  /* 0x000000fffffff290 */ /* 0x000fe2000fffe0ff */
[----:B------:R-:W-:Y:S11]  /*6190*/  @P3 BRA `(.L_x_107) ;  /* 0x0000000000083947 */ /* 0x000ff60003800000 */
[----:B------:R-:W1:Y:S02]  /*61a0*/  SYNCS.PHASECHK.TRANS64.TRYWAIT P1, [R69+URZ+0x1a0], R5 ;  /* 0x0001a005450075a7 */ /* 0x000e6400080211ff */
[----:B-1----:R-:W-:Y:S05]  /*61b0*/  @!P1 BRA `(.L_x_108) ;  /* 0x0000001400b89947 */ /* 0x002fea0003800000 */
.L_x_107:
[----:B------:R-:W-:Y:S05]  /*61c0*/  @!P0 BRA `(.L_x_109) ;  /* 0x0000000000408947 */ /* 0x000fea0003800000 */
[----:B------:R-:W1:Y:S01]  /*61d0*/  LDCU.64 UR8, c[0x4][0x70] ;  /* 0x01000e00ff0877ac */ /* 0x000e620008000a00 */
[----:B------:R-:W-:Y:S01]  /*61e0*/  MOV R15, 0x0 ;  /* 0x00000000000f7802 */ /* 0x000fe20000000f00 */
[----:B------:R-:W-:Y:S02]  /*61f0*/  HFMA2 R12, -RZ, RZ, 0, 5.9604644775390625e-08 ;  /* 0x00000001ff0c7431 */ /* 0x000fe400000001ff */
[----:B------:R-:W-:Y:S02]  /*6200*/  IMAD.MOV.U32 R8, RZ, RZ, 0x192 ;  /* 0x00000192ff087424 */ /* 0x000fe400078e00ff */
[----:B------:R-:W-:Y:S01]  /*6210*/  IMAD.MOV.U32 R13, RZ, RZ, RZ ;  /* 0x000000ffff0d7224 */ /* 0x000fe200078e00ff */
[----:B------:R-:W4:Y:S01]  /*6220*/  LDCU.64 UR6, c[0x4][0x78] ;  /* 0x01000f00ff0677ac */ /* 0x000f220008000a00 */
[----:B------:R-:W2:Y:S01]  /*6230*/  LDC.64 R14, c[0x4][R15] ;  /* 0x010000000f0e7b82 */ /* 0x000ea20000000a00 */
[----:B------:R-:W5:Y:S01]  /*6240*/  LDCU.64 UR4, c[0x4][0x10] ;  /* 0x01000200ff0477ac */ /* 0x000f620008000a00 */
[----:B-1----:R-:W-:Y:S01]  /*6250*/  MOV R5, UR9 ;  /* 0x0000000900057c02 */ /* 0x002fe20008000f00 */
[----:B------:R-:W-:Y:S01]  /*6260*/  IMAD.U32 R4, RZ, RZ, UR8 ;  /* 0x00000008ff047e24 */ /* 0x000fe2000f8e00ff */
[----:B----4-:R-:W-:Y:S01]  /*6270*/  MOV R7, UR7 ;  /* 0x0000000700077c02 */ /* 0x010fe20008000f00 */
[----:B------:R-:W-:Y:S01]  /*6280*/  IMAD.U32 R6, RZ, RZ, UR6 ;  /* 0x00000006ff067e24 */ /* 0x000fe2000f8e00ff */
[----:B-----5:R-:W-:Y:S01]  /*6290*/  MOV R11, UR5 ;  /* 0x00000005000b7c02 */ /* 0x020fe20008000f00 */
[----:B------:R-:W-:Y:S02]  /*62a0*/  IMAD.U32 R10, RZ, RZ, UR4 ;  /* 0x00000004ff0a7e24 */ /* 0x000fe4000f8e00ff */
[----:B------:R-:W-:Y:S07]  /*62b0*/  LEPC R20, `(.L_x_109) ;  /* 0x000000001014794e */ /* 0x000fee0000000000 */
[----:B--23--:R-:W-:Y:S05]  /*62c0*/  CALL.ABS.NOINC R14 ;  /* 0x000000000e007343 */ /* 0x00cfea0003c00000 */
.L_x_109:
[----:B------:R-:W-:Y:S01]  /*62d0*/  ISETP.NE.AND P0, PT, R65, RZ, PT ;  /* 0x000000ff4100720c */ /* 0x000fe20003f05270 */
[----:B------:R-:W-:Y:S05]  /*62e0*/  WARPSYNC.ALL ;  /* 0x0000000000007948 */ /* 0x000fea0003800000 */
[----:B------:R-:W-:Y:S01]  /*62f0*/  R2UR UR4, R2 ;  /* 0x00000000020472ca */ /* 0x000fe200000e0000 */
[----:B------:R-:W-:Y:S01]  /*6300*/  UIADD3 UR8, UPT, UPT, UR44, 0x1, URZ ;  /* 0x000000012c087890 */ /* 0x000fe2000fffe0ff */
[----:B------:R-:W-:Y:S01]  /*6310*/  R2UR UR5, R69 ;  /* 0x00000000450572ca */ /* 0x000fe200000e0000 */
[----:B------:R-:W-:Y:S10]  /*6320*/  BSSY.RECONVERGENT B0, `(.L_x_110) ;  /* 0x000002f000007945 */ /* 0x000ff40003800200 */
[----:B-1----:R-:W1:Y:S01]  /*6330*/  LDTM.16dp128bit.x4 R4, tmem[UR4] ;  /* 0x00000004000479ee */ /* 0x002e620008100000 */
[----:B------:R-:W-:Y:S01]  /*6340*/  NOP ;  /* 0x0000000000007918 */ /* 0x000fe20000000000 */
[----:B------:R-:W-:Y:S04]  /*6350*/  UIADD3 UR5, UPT, UPT, UR5, 0x1c0, URZ ;  /* 0x000001c005057890 */ /* 0x000fe8000fffe0ff */
[----:B------:R-:W-:Y:S09]  /*6360*/  UPRMT UR5, UR37, 0x654, UR5 ;  /* 0x0000065425057896 */ /* 0x000ff20008000005 */
[----:B-1----:R-:W-:Y:S01]  /*6370*/  SYNCS.ARRIVE.TRANS64.RED.A1T0 RZ, [UR5], RZ ;  /* 0x000000ffffff79a7 */ /* 0x002fe20008100405 */
[C---:B------:R-:W-:Y:S01]  /*6380*/  FMUL R0, R29.reuse, R4 ;  /* 0x000000041d007220 */ /* 0x040fe20000400000 */
[C---:B------:R-:W-:Y:S01]  /*6390*/  FMUL R4, R29.reuse, R8 ;  /* 0x000000081d047220 */ /* 0x040fe20000400000 */
[----:B------:R-:W-:Y:S01]  /*63a0*/  MOV R8, UR44 ;  /* 0x0000002c00087c02 */ /* 0x000fe20008000f00 */
[C---:B------:R-:W-:Y:S01]  /*63b0*/  FMUL R2, R29.reuse, R5 ;  /* 0x000000051d027220 */ /* 0x040fe20000400000 */
[C---:B------:R-:W-:Y:S01]  /*63c0*/  FMUL R3, R29.reuse, R6 ;  /* 0x000000061d037220 */ /* 0x040fe20000400000 */
[C---:B------:R-:W-:Y:S01]  /*63d0*/  FMUL R7, R29.reuse, R7 ;  /* 0x000000071d077220 */ /* 0x040fe20000400000 */
[----:B------:R-:W-:Y:S01]  /*63e0*/  LEA R8, R8, R57, 0xa ;  /* 0x0000003908087211 */ /* 0x000fe200078e50ff */
[C---:B--2---:R-:W-:Y:S01]  /*63f0*/  FFMA R12, R30.reuse, R32, R0 ;  /* 0x000000201e0c7223 */ /* 0x044fe20000000000 */
[C---:B------:R-:W-:Y:S01]  /*6400*/  FFMA R13, R30.reuse, R33, R2 ;  /* 0x000000211e0d7223 */ /* 0x040fe20000000002 */
[C---:B------:R-:W-:Y:S01]  /*6410*/  FMUL R5, R29.reuse, R9 ;  /* 0x000000091d057220 */ /* 0x040fe20000400000 */
[C---:B------:R-:W-:Y:S01]  /*6420*/  FFMA R14, R30.reuse, R34, R3 ;  /* 0x000000221e0e7223 */ /* 0x040fe20000000003 */
[C---:B------:R-:W-:Y:S01]  /*6430*/  FMUL R6, R29.reuse, R10 ;  /* 0x0000000a1d067220 */ /* 0x040fe20000400000 */
[----:B------:R-:W-:Y:S01]  /*6440*/  FFMA R15, R30, R35, R7 ;  /* 0x000000231e0f7223 */ /* 0x000fe20000000007 */
[----:B------:R-:W-:Y:S01]  /*6450*/  LEA R8, R8, UR42, 0x2 ;  /* 0x0000002a08087c11 */ /* 0x000fe2000f8e10ff */
[----:B------:R-:W-:Y:S01]  /*6460*/  FMUL R11, R29, R11 ;  /* 0x0000000b1d0b7220 */ /* 0x000fe20000400000 */
[C---:B---3--:R-:W-:Y:S01]  /*6470*/  FFMA R4, R30.reuse, R36, R4 ;  /* 0x000000241e047223 */ /* 0x048fe20000000004 */
[C---:B------:R-:W-:Y:S01]  /*6480*/  FFMA R5, R30.reuse, R37, R5 ;  /* 0x000000251e057223 */ /* 0x040fe20000000005 */
[----:B------:R-:W-:Y:S01]  /*6490*/  FFMA R6, R30, R38, R6 ;  /* 0x000000261e067223 */ /* 0x000fe20000000006 */
[----:B------:R1:W-:Y:S01]  /*64a0*/  STSM.16.M88.4 [R8+0x400], R12 ;  /* 0x0004000c08007844 */ /* 0x0003e20000000200 */
[----:B------:R-:W-:Y:S01]  /*64b0*/  LEA R0, R64, R8, 0x2 ;  /* 0x0000000840007211 */ /* 0x000fe200078e10ff */
[----:B------:R-:W-:Y:S05]  /*64c0*/  FFMA R7, R30, R39, R11 ;  /* 0x000000271e077223 */ /* 0x000fea000000000b */
[----:B------:R1:W-:Y:S01]  /*64d0*/  STSM.16.M88.4 [R0+0x400], R4 ;  /* 0x0004000400007844 */ /* 0x0003e20000000200 */
[----:B------:R-:W-:Y:S01]  /*64e0*/  @!PT LDS RZ, [RZ] ;  /* 0x00000000fffff984 */ /* 0x000fe20000000800 */
[----:B------:R-:W-:Y:S01]  /*64f0*/  @!PT LDS RZ, [RZ] ;  /* 0x00000000fffff984 */ /* 0x000fe20000000800 */
[----:B------:R-:W-:Y:S01]  /*6500*/  @!PT LDS RZ, [RZ] ;  /* 0x00000000fffff984 */ /* 0x000fe20000000800 */
[----:B------:R-:W-:Y:S01]  /*6510*/  @!PT LDS RZ, [RZ] ;  /* 0x00000000fffff984 */ /* 0x000fe20000000800 */
[----:B------:R2:W-:Y:S06]  /*6520*/  MEMBAR.ALL.CTA ;  /* 0x0000000000007992 */ /* 0x0005ec0000008000 */
[----:B--2---:R-:W2:Y:S02]  /*6530*/  FENCE.VIEW.ASYNC.S ;  /* 0x00000000000073c6 */ /* 0x004ea40000000000 */
[----:B--2---:R-:W-:Y:S06]  /*6540*/  BAR.SYNC.DEFER_BLOCKING 0x1, 0x80 ;  /* 0x0042000000007b1d */ /* 0x004fec0000010000 */
[----:B------:R-:W-:Y:S05]  /*6550*/  @P0 BRA `(.L_x_111) ;  /* 0x00000000002c0947 */ /* 0x000fea0003800000 */
[----:B------:R-:W-:Y:S01]  /*6560*/  ULEA UR9, UR44, UR42, 0xc ;  /* 0x0000002a2c097291 */ /* 0x000fe2000f8e60ff */
[----:B------:R-:W-:Y:S01]  /*6570*/  R2UR UR11, R51 ;  /* 0x00000000330b72ca */ /* 0x000fe200000e0000 */
[----:B------:R-:W-:Y:S01]  /*6580*/  UIADD3 UR12, UP0, UPT, UR48, 0x680, URZ ;  /* 0x00000680300c7890 */ /* 0x000fe2000ff1e0ff */
[----:B------:R-:W-:Y:S01]  /*6590*/  R2UR UR10, R52 ;  /* 0x00000000340a72ca */ /* 0x000fe200000e0000 */
[----:B------:R-:W-:Y:S02]  /*65a0*/  UIADD3 UR4, UPT, UPT, UR9, 0x400, URZ ;  /* 0x0000040009047890 */ /* 0x000fe4000fffe0ff */
[----:B------:R-:W-:Y:S01]  /*65b0*/  UIADD3.X UR13, UPT, UPT, URZ, UR49, URZ, UP0, !UPT ;  /* 0x00000031ff0d7290 */ /* 0x000fe200087fe4ff */
[----:B------:R-:W-:Y:S07]  /*65c0*/  UMOV UR7, UR36 ;  /* 0x0000002400077c82 */ /* 0x000fee0008000000 */
[----:B------:R-:W-:Y:S02]  /*65d0*/  USHF.L.U32 UR5, UR11, 0x4, URZ ;  /* 0x000000040b057899 */ /* 0x000fe400080006ff */
[----:B------:R-:W-:Y:S09]  /*65e0*/  USHF.L.U32 UR6, UR10, 0x6, URZ ;  /* 0x000000060a067899 */ /* 0x000ff200080006ff */
[----:B------:R2:W-:Y:S02]  /*65f0*/  UTMASTG.3D [UR4], [UR12] ;  /* 0x000000040c0073b5 */ /* 0x0005e40008010000 */
[----:B--2---:R0:W-:Y:S02]  /*6600*/  UTMACMDFLUSH ;  /* 0x00000000000079b7 */ /* 0x0041e40000000000 */
.L_x_111:
[----:B------:R-:W-:Y:S05]  /*6610*/  BSYNC.RECONVERGENT B0 ;  /* 0x0000000000007941 */ /* 0x000fea0003800200 */
.L_x_110:
[----:B------:R-:W-:Y:S04]  /*6620*/  BSSY.RECONVERGENT B0, `(.L_x_112) ;  /* 0x0000003000007945 */ /* 0x000fe80003800200 */
[----:B------:R-:W-:Y:S05]  /*6630*/  @P0 BRA `(.L_x_113) ;  /* 0x0000000000040947 */ /* 0x000fea0003800000 */
[----:B------:R-:W-:Y:S04]  /*6640*/  DEPBAR.LE SB0, 0x0 ;  /* 0x000080000000791a */ /* 0x000fe80000000000 */
.L_x_113:
[----:B------:R-:W-:Y:S05]  /*6650*/  BSYNC.RECONVERGENT B0 ;  /* 0x0000000000007941 */ /* 0x000fea0003800200 */
.L_x_112:
[----:B------:R-:W-:Y:S01]  /*6660*/  BAR.SYNC.DEFER_BLOCKING 0x1, 0x80 ;  /* 0x0042000000007b1d */ /* 0x000fe20000010000 */
[----:B------:R-:W-:Y:S01]  /*6670*/  UIADD3 UR43, UPT, UPT, UR43, 0x1, URZ ;  /* 0x000000012b2b7890 */ /* 0x000fe2000fffe0ff */
[----:B------:R-:W-:Y:S03]  /*6680*/  IADD3 R27, PT, PT, R27, 0x1, RZ ;  /* 0x000000011b1b7810 */ /* 0x000fe60007ffe0ff */
[----:B------:R-:W-:Y:S09]  /*6690*/  UISETP.NE.AND UP0, UPT, UR43, URZ, UPT ;  /* 0x000000ff2b00728c */ /* 0x000ff2000bf05270 */
[----:B------:R-:W-:Y:S05]  /*66a0*/  BRA.U !UP0, `(.L_x_114) ;  /* 0x0000000108287547 */ /* 0x000fea000b800000 */
[----:B------:R-:W-:Y:S01]  /*66b0*/  ISETP.NE.AND P0, PT, R68, RZ, PT ;  /* 0x000000ff4400720c */ /* 0x000fe20003f05270 */
[----:B-1----:R-:W-:Y:S11]  /*66c0*/  IMAD.U32 R0, RZ, RZ, UR37 ;  /* 0x00000025ff007e24 */ /* 0x002ff6000f8e00ff */
[----:B------:R-:W-:Y:S01]  /*66d0*/  @!UPT UIADD3 URZ, UPT, UPT, URZ, URZ, URZ ;  /* 0x000000fffffff290 */ /* 0x000fe2000fffe0ff */
[C---:B------:R-:W-:Y:S01]  /*66e0*/  @P0 LEA R2, R60.reuse, UR42, 0x3 ;  /* 0x0000002a3c020c11 */ /* 0x040fe2000f8e18ff */
[----:B------:R-:W-:Y:S04]  /*66f0*/  VIADD R60, R60, 0x1 ;  /* 0x000000013c3c7836 */ /* 0x000fe80000000000 */
[----:B------:R-:W-:Y:S05]  /*6700*/  @P0 VIADD R2, R2, 0x160 ;  /* 0x0000016002020836 */ /* 0x000fea0000000000 */
[----:B------:R-:W-:Y:S04]  /*6710*/  @P0 PRMT R0, R0, 0x654, R2 ;  /* 0x0000065400000816 */ /* 0x000fe80000000002 */
[----:B------:R2:W-:Y:S01]  /*6720*/  @P0 SYNCS.ARRIVE.TRANS64.RED.A1T0 RZ, [R0+URZ], RZ ;  /* 0x000000ff00ff09a7 */ /* 0x0005e200081004ff */
[C---:B------:R-:W-:Y:S04]  /*6730*/  ISETP.NE.AND P0, PT, R60.reuse, 0x2, PT ;  /* 0x000000023c00780c */ /* 0x040fe80003f05270 */
[----:B------:R-:W-:Y:S09]  /*6740*/  SEL R60, R60, RZ, P0 ;  /* 0x000000ff3c3c7207 */ /* 0x000ff20000000000 */
.L_x_114:
[----:B------:R-:W-:Y:S01]  /*6750*/  ISETP.NE.AND P2, PT, R66, RZ, PT ;  /* 0x000000ff4200720c */ /* 0x000fe20003f45270 */
[----:B------:R-:W-:Y:S01]  /*6760*/  UISETP.NE.AND UP0, UPT, UR8, 0x2, UPT ;  /* 0x000000020800788c */ /* 0x000fe2000bf05270 */
[----:B------:R-:W-:Y:S01]  /*6770*/  ISETP.NE.AND P0, PT, R67, 0x2, PT ;  /* 0x000000024300780c */ /* 0x000fe20003f05270 */
[----:B------:R-:W-:Y:S01]  /*6780*/  IMAD.IADD R51, R25, 0x1, R31 ;  /* 0x0000000119337824 */ /* 0x000fe200078e021f */
[----:B------:R-:W-:Y:S01]  /*6790*/  ISETP.NE.AND P1, PT, R27, 0x4, PT ;  /* 0x000000041b00780c */ /* 0x000fe20003f25270 */
[----:B------:R-:W-:Y:S01]  /*67a0*/  USEL UR4, URZ, 0x1, UP0 ;  /* 0x00000001ff047887 */ /* 0x000fe20008000000 */
[----:B------:R-:W-:Y:S01]  /*67b0*/  SEL R2, RZ, 0x1, P0 ;  /* 0x00000001ff027807 */ /* 0x000fe20000000000 */
[----:B------:R-:W-:Y:S01]  /*67c0*/  USEL UR44, UR8, URZ, UP0 ;  /* 0x000000ff082c7287 */ /* 0x000fe20008000000 */
[----:B-12---:R-:W-:Y:S01]  /*67d0*/  SEL R0, RZ, 0x1, P1 ;  /* 0x00000001ff007807 */ /* 0x006fe20000800000 */
[----:B------:R-:W-:Y:S01]  /*67e0*/  IMAD.IADD R52, R26, 0x1, R50 ;  /* 0x000000011a347824 */ /* 0x000fe200078e0232 */
[----:B------:R-:W-:Y:S02]  /*67f0*/  LOP3.LUT R61, R61, R2, RZ, 0x3c, !PT ;  /* 0x000000023d3d7212 */ /* 0x000fe400078e3cff */
[----:B------:R-:W-:Y:S02]  /*6800*/  LOP3.LUT R63, R63, UR4, RZ, 0x3c, !PT ;  /* 0x000000043f3f7c12 */ /* 0x000fe4000f8e3cff */
[----:B------:R-:W-:Y:S02]  /*6810*/  @P2 R2UR UR36, R59 ;  /* 0x000000003b2422ca */ /* 0x000fe400000e0000 */
[----:B------:R-:W-:Y:S02]  /*6820*/  LOP3.LUT R62, R62, R0, RZ, 0x3c, !PT ;  /* 0x000000003e3e7212 */ /* 0x000fe400078e3cff */
[----:B------:R-:W-:Y:S02]  /*6830*/  SEL R67, R67, RZ, P0 ;  /* 0x000000ff43437207 */ /* 0x000fe40000000000 */
[----:B------:R-:W-:Y:S01]  /*6840*/  SEL R27, R27, RZ, P1 ;  /* 0x000000ff1b1b7207 */ /* 0x000fe20000800000 */
[----:B------:R-:W-:Y:S08]  /*6850*/  @P2 BRA `(.L_x_115) ;  /* 0xffffffec00082947 */ /* 0x000ff0000383ffff */
[----:B------:R-:W-:-:S09]  /*6860*/  UISETP.NE.AND UP0, UPT, UR46, URZ, UPT ;  /* 0x000000ff2e00728c */ /* 0x000fd2000bf05270 */
[----:B------:R-:W-:Y:S05]  /*6870*/  BRA.U !UP0, `(.L_x_116) ;  /* 0x0000000108487547 */ /* 0x000fea000b800000 */
[----:B------:R-:W1:Y:S02]  /*6880*/  LDCU.64 UR4, c[0x0][0x890] ;  /* 0x00011200ff0477ac */ /* 0x000e640008000a00 */
[----:B-1----:R-:W-:-:S04]  /*6890*/  UISETP.NE.U32.AND UP0, UPT, UR4, URZ, UPT ;  /* 0x000000ff0400728c */ /* 0x002fc8000bf05070 */
[----:B------:R-:W-:-:S09]  /*68a0*/  UISETP.NE.AND.EX UP0, UPT, UR5, URZ, UPT, UP0 ;  /* 0x000000ff0500728c */ /* 0x000fd2000bf05300 */
[----:B------:R-:W-:Y:S05]  /*68b0*/  BRA.U UP0, `(.L_x_117) ;  /* 0x00000001000c7547 */ /* 0x000fea000b800000 */
[----:B------:R-:W-:-:S13]  /*68c0*/  FSETP.NEU.AND P0, PT, R30, RZ, PT ;  /* 0x000000ff1e00720b */ /* 0x000fda0003f0d000 */
[----:B------:R-:W-:Y:S05]  /*68d0*/  @!P0 EXIT ;  /* 0x000000000000894d */ /* 0x000fea0003800000 */
[----:B------:R-:W-:Y:S05]  /*68e0*/  BRA `(.L_x_116) ;  /* 0x00000000002c7947 */ /* 0x000fea0003800000 */
.L_x_117:
[----:B------:R-:W-:Y:S01]  /*68f0*/  LOP3.LUT P0, RZ, R53, 0xff, RZ, 0xc0, !PT ;  /* 0x000000ff35ff7812 */ /* 0x000fe2000780c0ff */
[----:B------:R-:W-:-:S12]  /*6900*/  BSSY.RECONVERGENT B0, `(.L_x_116) ;  /* 0x0000009000007945 */ /* 0x000fd80003800200 */
[----:B------:R-:W-:Y:S05]  /*6910*/  @P0 BRA `(.L_x_118) ;  /* 0x0000000000140947 */ /* 0x000fea0003800000 */
[----:B------:R-:W1:Y:S02]  /*6920*/  LDCU.64 UR4, c[0x0][0x888] ;  /* 0x00011100ff0477ac */ /* 0x000e640008000a00 */
[----:B-1----:R-:W-:-:S04]  /*6930*/  ISETP.NE.U32.AND P0, PT, RZ, UR4, PT ;  /* 0x00000004ff007c0c */ /* 0x002fc8000bf05070 */
[----:B------:R-:W-:-:S13]  /*6940*/  ISETP.NE.AND.EX P0, PT, RZ, UR5, PT, P0 ;  /* 0x00000005ff007c0c */ /* 0x000fda000bf05300 */
[----:B------:R-:W-:Y:S05]  /*6950*/  @!P0 EXIT ;  /* 0x000000000000894d */ /* 0x000fea0003800000 */
[----:B------:R-:W-:Y:S05]  /*6960*/  BRA `(.L_x_119) ;  /* 0x0000000000087947 */ /* 0x000fea0003800000 */
.L_x_118:
[----:B------:R-:W-:-:S13]  /*6970*/  FSETP.NEU.AND P0, PT, R30, RZ, PT ;  /* 0x000000ff1e00720b */ /* 0x000fda0003f0d000 */
[----:B------:R-:W-:Y:S05]  /*6980*/  @!P0 EXIT ;  /* 0x000000000000894d */ /* 0x000fea0003800000 */
.L_x_119:
[----:B------:R-:W-:Y:S05]  /*6990*/  BSYNC.RECONVERGENT B0 ;  /* 0x0000000000007941 */ /* 0x000fea0003800200 */
.L_x_116:
[----:B------:R-:W-:-:S04]  /*69a0*/  DEPBAR.LE SB0, 0x0 ;  /* 0x000080000000791a */ /* 0x000fc80000000000 */
[----:B------:R-:W-:Y:S05]  /*69b0*/  EXIT ;  /* 0x000000000000794d */ /* 0x000fea0003800000 */
.L_x_20:
[----:B--2---:R2:W1:Y:S02]  /*69c0*/  SYNCS.PHASECHK.TRANS64.TRYWAIT P0, [R2+URZ+0x1f0], R3 ;  /* 0x0001f003020075a7 */ /* 0x00446400080011ff */
[----:B-1----:R-:W-:Y:S05]  /*69d0*/  @!P0 NANOSLEEP.SYNCS 0x989680 ;  /* 0x009896800000895d */ /* 0x002fea0003900000 */
[----:B------:R-:W1:Y:S02]  /*69e0*/  @!P0 SYNCS.PHASECHK.TRANS64 P0, [R2+URZ+0x1f0], R3 ;  /* 0x0001f003020085a7 */ /* 0x000e6400080010ff */
[----:B-1----:R-:W-:Y:S05]  /*69f0*/  @!P0 BRA `(.L_x_20) ;  /* 0xfffffffc00f08947 */ /* 0x002fea000383ffff */
[----:B------:R-:W-:Y:S05]  /*6a00*/  BRA `(.L_x_120) ;  /* 0xffffffac00787947 */ /* 0x000fea000383ffff */
.L_x_23:
[----:B-1----:R-:W-:-:S07]  /*6a10*/  MOV R2, UR33 ;  /* 0x0000002100027c02 */ /* 0x002fce0008000f00 */
.L_x_121:
[----:B-1----:R1:W2:Y:S02]  /*6a20*/  SYNCS.PHASECHK.TRANS64.TRYWAIT P0, [R2+URZ+0xa8], R4 ;  /* 0x0000a804020075a7 */ /* 0x0022a400080011ff */
[----:B--2---:R-:W-:Y:S05]  /*6a30*/  @!P0 NANOSLEEP.SYNCS 0x989680 ;  /* 0x009896800000895d */ /* 0x004fea0003900000 */
[----:B------:R-:W2:Y:S02]  /*6a40*/  @!P0 SYNCS.PHASECHK.TRANS64 P0, [R2+URZ+0xa8], R4 ;  /* 0x0000a804020085a7 */ /* 0x000ea400080010ff */
[----:B--2---:R-:W-:Y:S05]  /*6a50*/  @!P0 BRA `(.L_x_121) ;  /* 0xfffffffc00f08947 */ /* 0x004fea000383ffff */
[----:B------:R-:W-:Y:S05]  /*6a60*/  BRA `(.L_x_22) ;  /* 0xffffffac00c87947 */ /* 0x000fea000383ffff */
.L_x_29:
[----:B-1----:R-:W-:-:S07]  /*6a70*/  MOV R2, UR17 ;  /* 0x0000001100027c02 */ /* 0x002fce0008000f00 */
.L_x_122:
[----:B-1----:R1:W2:Y:S02]  /*6a80*/  SYNCS.PHASECHK.TRANS64.TRYWAIT P0, [R2+URZ+0xa8], R4 ;  /* 0x0000a804020075a7 */ /* 0x0022a400080011ff */
[----:B--2---:R-:W-:Y:S05]  /*6a90*/  @!P0 NANOSLEEP.SYNCS 0x989680 ;  /* 0x009896800000895d */ /* 0x004fea0003900000 */
[----:B------:R-:W2:Y:S02]  /*6aa0*/  @!P0 SYNCS.PHASECHK.TRANS64 P0, [R2+URZ+0xa8], R4 ;  /* 0x0000a804020085a7 */ /* 0x000ea400080010ff */
[----:B--2---:R-:W-:Y:S05]  /*6ab0*/  @!P0 BRA `(.L_x_122) ;  /* 0xfffffffc00f08947 */ /* 0x004fea000383ffff */
[----:B------:R-:W-:Y:S05]  /*6ac0*/  BRA `(.L_x_28) ;  /* 0xffffffb000707947 */ /* 0x000fea000383ffff */
.L_x_33:
[----:B-1----:R1:W2:Y:S02]  /*6ad0*/  SYNCS.PHASECHK.TRANS64.TRYWAIT P0, [R2+URZ+0x180], R3 ;  /* 0x00018003020075a7 */ /* 0x0022a400080011ff */
[----:B--2---:R-:W-:Y:S05]  /*6ae0*/  @!P0 NANOSLEEP.SYNCS 0x989680 ;  /* 0x009896800000895d */ /* 0x004fea0003900000 */
[----:B------:R-:W2:Y:S02]  /*6af0*/  @!P0 SYNCS.PHASECHK.TRANS64 P0, [R2+URZ+0x180], R3 ;  /* 0x00018003020085a7 */ /* 0x000ea400080010ff */
[----:B--2---:R-:W-:Y:S05]  /*6b00*/  @!P0 BRA `(.L_x_33) ;  /* 0xfffffffc00f08947 */ /* 0x004fea000383ffff */
[----:B------:R-:W-:Y:S05]  /*6b10*/  BRA `(.L_x_123) ;  /* 0xffffffb400007947 */ /* 0x000fea000383ffff */
.L_x_37:
[----:B----4-:R-:W-:-:S07]  /*6b20*/  MOV R0, UR5 ;  /* 0x0000000500007c02 */ /* 0x010fce0008000f00 */
.L_x_124:
[----:B-1----:R1:W2:Y:S02]  /*6b30*/  SYNCS.PHASECHK.TRANS64.TRYWAIT P0, [R0+URZ], R2 ;  /* 0x00000002000075a7 */ /* 0x0022a400080011ff */
[----:B--2---:R-:W-:Y:S05]  /*6b40*/  @!P0 NANOSLEEP.SYNCS 0x989680 ;  /* 0x009896800000895d */ /* 0x004fea0003900000 */
[----:B------:R-:W2:Y:S02]  /*6b50*/  @!P0 SYNCS.PHASECHK.TRANS64 P0, [R0+URZ], R2 ;  /* 0x00000002000085a7 */ /* 0x000ea400080010ff */
[----:B--2---:R-:W-:Y:S05]  /*6b60*/  @!P0 BRA `(.L_x_124) ;  /* 0xfffffffc00f08947 */ /* 0x004fea000383ffff */
[----:B------:R-:W-:Y:S05]  /*6b70*/  BRA `(.L_x_125) ;  /* 0xffffffb800707947 */ /* 0x000fea000383ffff */
.L_x_38:
[----:B----4-:R-:W-:-:S07]  /*6b80*/  MOV R0, UR5 ;  /* 0x0000000500007c02 */ /* 0x010fce0008000f00 */
.L_x_126:
[----:B-1----:R1:W2:Y:S02]  /*6b90*/  SYNCS.PHASECHK.TRANS64.TRYWAIT P0, [R0+URZ], R3 ;  /* 0x00000003000075a7 */ /* 0x0022a400080011ff */
[----:B--2---:R-:W-:Y:S05]  /*6ba0*/  @!P0 NANOSLEEP.SYNCS 0x989680 ;  /* 0x009896800000895d */ /* 0x004fea0003900000 */
[----:B------:R-:W2:Y:S02]  /*6bb0*/  @!P0 SYNCS.PHASECHK.TRANS64 P0, [R0+URZ], R3 ;  /* 0x00000003000085a7 */ /* 0x000ea400080010ff */
[----:B--2---:R-:W-:Y:S05]  /*6bc0*/  @!P0 BRA `(.L_x_126) ;  /* 0xfffffffc00f08947 */ /* 0x004fea000383ffff */
[----:B------:R-:W-:Y:S05]  /*6bd0*/  BRA `(.L_x_127) ;  /* 0xffffffb8007c7947 */ /* 0x000fea000383ffff */
.L_x_39:
[----:B----4-:R-:W-:-:S07]  /*6be0*/  MOV R0, UR5 ;  /* 0x0000000500007c02 */ /* 0x010fce0008000f00 */
.L_x_128:
[----:B-1----:R1:W2:Y:S02]  /*6bf0*/  SYNCS.PHASECHK.TRANS64.TRYWAIT P0, [R0+URZ], R3 ;  /* 0x00000003000075a7 */ /* 0x0022a400080011ff */
[----:B--2---:R-:W-:Y:S05]  /*6c00*/  @!P0 NANOSLEEP.SYNCS 0x989680 ;  /* 0x009896800000895d */ /* 0x004fea0003900000 */
[----:B------:R-:W2:Y:S02]  /*6c10*/  @!P0 SYNCS.PHASECHK.TRANS64 P0, [R0+URZ], R3 ;  /* 0x00000003000085a7 */ /* 0x000ea400080010ff */
[----:B--2---:R-:W-:Y:S05]  /*6c20*/  @!P0 BRA `(.L_x_128) ;  /* 0xfffffffc00f08947 */ /* 0x004fea000383ffff */
[----:B------:R-:W-:Y:S05]  /*6c30*/  BRA `(.L_x_129) ;  /* 0xffffffb800887947 */ /* 0x000fea000383ffff */
.L_x_40:
[----:B----4-:R-:W-:-:S07]  /*6c40*/  MOV R0, UR5 ;  /* 0x0000000500007c02 */ /* 0x010fce0008000f00 */
.L_x_130:
[----:B-1----:R1:W2:Y:S02]  /*6c50*/  SYNCS.PHASECHK.TRANS64.TRYWAIT P0, [R0+URZ], R3 ;  /* 0x00000003000075a7 */ /* 0x0022a400080011ff */
[----:B--2---:R-:W-:Y:S05]  /*6c60*/  @!P0 NANOSLEEP.SYNCS 0x989680 ;  /* 0x009896800000895d */ /* 0x004fea0003900000 */
[----:B------:R-:W2:Y:S02]  /*6c70*/  @!P0 SYNCS.PHASECHK.TRANS64 P0, [R0+URZ], R3 ;  /* 0x00000003000085a7 */ /* 0x000ea400080010ff */
[----:B--2---:R-:W-:Y:S05]  /*6c80*/  @!P0 BRA `(.L_x_130) ;  /* 0xfffffffc00f08947 */ /* 0x004fea000383ffff */
[----:B------:R-:W-:Y:S05]  /*6c90*/  BRA `(.L_x_131) ;  /* 0xffffffb800947947 */ /* 0x000fea000383ffff */
.L_x_41:
[----:B----4-:R-:W-:-:S07]  /*6ca0*/  MOV R0, UR5 ;  /* 0x0000000500007c02 */ /* 0x010fce0008000f00 */
.L_x_132:
[----:B-1----:R1:W2:Y:S02]  /*6cb0*/  SYNCS.PHASECHK.TRANS64.TRYWAIT P0, [R0+URZ], R3 ;  /* 0x00000003000075a7 */ /* 0x0022a400080011ff */
[----:B--2---:R-:W-:Y:S05]  /*6cc0*/  @!P0 NANOSLEEP.SYNCS 0x989680 ;  /* 0x009896800000895d */ /* 0x004fea0003900000 */
[----:B------:R-:W2:Y:S02]  /*6cd0*/  @!P0 SYNCS.PHASECHK.TRANS64 P0, [R0+URZ], R3 ;  /* 0x00000003000085a7 */ /* 0x000ea400080010ff */
[----:B--2---:R-:W-:Y:S05]  /*6ce0*/  @!P0 BRA `(.L_x_132) ;  /* 0xfffffffc00f08947 */ /* 0x004fea000383ffff */
[----:B------:R-:W-:Y:S05]  /*6cf0*/  BRA `(.L_x_133) ;  /* 0xffffffb800a07947 */ /* 0x000fea000383ffff */
.L_x_42:
[----:B----4-:R-:W-:-:S07]  /*6d00*/  MOV R0, UR5 ;  /* 0x0000000500007c02 */ /* 0x010fce0008000f00 */
.L_x_134:
[----:B-1----:R1:W2:Y:S02]  /*6d10*/  SYNCS.PHASECHK.TRANS64.TRYWAIT P0, [R0+URZ], R3 ;  /* 0x00000003000075a7 */ /* 0x0022a400080011ff */
[----:B--2---:R-:W-:Y:S05]  /*6d20*/  @!P0 NANOSLEEP.SYNCS 0x989680 ;  /* 0x009896800000895d */ /* 0x004fea0003900000 */
[----:B------:R-:W2:Y:S02]  /*6d30*/  @!P0 SYNCS.PHASECHK.TRANS64 P0, [R0+URZ], R3 ;  /* 0x00000003000085a7 */ /* 0x000ea400080010ff */
[----:B--2---:R-:W-:Y:S05]  /*6d40*/  @!P0 BRA `(.L_x_134) ;  /* 0xfffffffc00f08947 */ /* 0x004fea000383ffff */
[----:B------:R-:W-:Y:S05]  /*6d50*/  BRA `(.L_x_135) ;  /* 0xffffffb800ac7947 */ /* 0x000fea000383ffff */
.L_x_43:
[----:B----4-:R-:W-:-:S07]  /*6d60*/  MOV R0, UR5 ;  /* 0x0000000500007c02 */ /* 0x010fce0008000f00 */
.L_x_136:
[----:B-1----:R1:W2:Y:S02]  /*6d70*/  SYNCS.PHASECHK.TRANS64.TRYWAIT P0, [R0+URZ], R3 ;  /* 0x00000003000075a7 */ /* 0x0022a400080011ff */
[----:B--2---:R-:W-:Y:S05]  /*6d80*/  @!P0 NANOSLEEP.SYNCS 0x989680 ;  /* 0x009896800000895d */ /* 0x004fea0003900000 */
[----:B------:R-:W2:Y:S02]  /*6d90*/  @!P0 SYNCS.PHASECHK.TRANS64 P0, [R0+URZ], R3 ;  /* 0x00000003000085a7 */ /* 0x000ea400080010ff */
[----:B--2---:R-:W-:Y:S05]  /*6da0*/  @!P0 BRA `(.L_x_136) ;  /* 0xfffffffc00f08947 */ /* 0x004fea000383ffff */
[----:B------:R-:W-:Y:S05]  /*6db0*/  BRA `(.L_x_137) ;  /* 0xffffffb800b87947 */ /* 0x000fea000383ffff */
.L_x_44:
[----:B----4-:R-:W-:-:S07]  /*6dc0*/  MOV R0, UR5 ;  /* 0x0000000500007c02 */ /* 0x010fce0008000f00 */
.L_x_138:
[----:B-1----:R1:W2:Y:S02]  /*6dd0*/  SYNCS.PHASECHK.TRANS64.TRYWAIT P0, [R0+URZ], R3 ;  /* 0x00000003000075a7 */ /* 0x0022a400080011ff */
[----:B--2---:R-:W-:Y:S05]  /*6de0*/  @!P0 NANOSLEEP.SYNCS 0x989680 ;  /* 0x009896800000895d */ /* 0x004fea0003900000 */
[----:B------:R-:W2:Y:S02]  /*6df0*/  @!P0 SYNCS.PHASECHK.TRANS64 P0, [R0+URZ], R3 ;  /* 0x00000003000085a7 */ /* 0x000ea400080010ff */
[----:B--2---:R-:W-:Y:S05]  /*6e00*/  @!P0 BRA `(.L_x_138) ;  /* 0xfffffffc00f08947 */ /* 0x004fea000383ffff */
[----:B------:R-:W-:Y:S05]  /*6e10*/  BRA `(.L_x_139) ;  /* 0xffffffb800c47947 */ /* 0x000fea000383ffff */
.L_x_45:
[----:B----4-:R-:W-:-:S07]  /*6e20*/  MOV R0, UR5 ;  /* 0x0000000500007c02 */ /* 0x010fce0008000f00 */
.L_x_140:
[----:B-1----:R1:W2:Y:S02]  /*6e30*/  SYNCS.PHASECHK.TRANS64.TRYWAIT P0, [R0+URZ], R3 ;  /* 0x00000003000075a7 */ /* 0x0022a400080011ff */
[----:B--2---:R-:W-:Y:S05]  /*6e40*/  @!P0 NANOSLEEP.SYNCS 0x989680 ;  /* 0x009896800000895d */ /* 0x004fea0003900000 */
[----:B------:R-:W2:Y:S02]  /*6e50*/  @!P0 SYNCS.PHASECHK.TRANS64 P0, [R0+URZ], R3 ;  /* 0x00000003000085a7 */ /* 0x000ea400080010ff */
[----:B--2---:R-:W-:Y:S05]  /*6e60*/  @!P0 BRA `(.L_x_140) ;  /* 0xfffffffc00f08947 */ /* 0x004fea000383ffff */
[----:B------:R-:W-:Y:S05]  /*6e70*/  BRA `(.L_x_141) ;  /* 0xffffffb800d07947 */ /* 0x000fea000383ffff */
.L_x_46:
[----:B----4-:R-:W-:-:S07]  /*6e80*/  MOV R0, UR5 ;  /* 0x0000000500007c02 */ /* 0x010fce0008000f00 */
.L_x_142:
[----:B-1----:R1:W2:Y:S02]  /*6e90*/  SYNCS.PHASECHK.TRANS64.TRYWAIT P0, [R0+URZ], R3 ;  /* 0x00000003000075a7 */ /* 0x0022a400080011ff */
[----:B--2---:R-:W-:Y:S05]  /*6ea0*/  @!P0 NANOSLEEP.SYNCS 0x989680 ;  /* 0x009896800000895d */ /* 0x004fea0003900000 */
[----:B------:R-:W2:Y:S02]  /*6eb0*/  @!P0 SYNCS.PHASECHK.TRANS64 P0, [R0+URZ], R3 ;  /* 0x00000003000085a7 */ /* 0x000ea400080010ff */
[----:B--2---:R-:W-:Y:S05]  /*6ec0*/  @!P0 BRA `(.L_x_142) ;  /* 0xfffffffc00f08947 */ /* 0x004fea000383ffff */
[----:B------:R-:W-:Y:S05]  /*6ed0*/  BRA `(.L_x_143) ;  /* 0xffffffb800dc7947 */ /* 0x000fea000383ffff */
.L_x_47:
[----:B----4-:R-:W-:-:S07]  /*6ee0*/  MOV R0, UR5 ;  /* 0x0000000500007c02 */ /* 0x010fce0008000f00 */
.L_x_144:
[----:B-1----:R1:W2:Y:S02]  /*6ef0*/  SYNCS.PHASECHK.TRANS64.TRYWAIT P0, [R0+URZ], R3 ;  /* 0x00000003000075a7 */ /* 0x0022a400080011ff */
[----:B--2---:R-:W-:Y:S05]  /*6f00*/  @!P0 NANOSLEEP.SYNCS 0x989680 ;  /* 0x009896800000895d */ /* 0x004fea0003900000 */
[----:B------:R-:W2:Y:S02]  /*6f10*/  @!P0 SYNCS.PHASECHK.TRANS64 P0, [R0+URZ], R3 ;  /* 0x00000003000085a7 */ /* 0x000ea400080010ff */
[----:B--2---:R-:W-:Y:S05]  /*6f20*/  @!P0 BRA `(.L_x_144) ;  /* 0xfffffffc00f08947 */ /* 0x004fea000383ffff */
[----:B------:R-:W-:Y:S05]  /*6f30*/  BRA `(.L_x_145) ;  /* 0xffffffb800e87947 */ /* 0x000fea000383ffff */
.L_x_48:
[----:B----4-:R-:W-:-:S07]  /*6f40*/  MOV R0, UR5 ;  /* 0x0000000500007c02 */ /* 0x010fce0008000f00 */
.L_x_146:
[----:B-1----:R1:W2:Y:S02]  /*6f50*/  SYNCS.PHASECHK.TRANS64.TRYWAIT P0, [R0+URZ], R3 ;  /* 0x00000003000075a7 */ /* 0x0022a400080011ff */
[----:B--2---:R-:W-:Y:S05]  /*6f60*/  @!P0 NANOSLEEP.SYNCS 0x989680 ;  /* 0x009896800000895d */ /* 0x004fea0003900000 */
[----:B------:R-:W2:Y:S02]  /*6f70*/  @!P0 SYNCS.PHASECHK.TRANS64 P0, [R0+URZ], R3 ;  /* 0x00000003000085a7 */ /* 0x000ea400080010ff */
[----:B--2---:R-:W-:Y:S05]  /*6f80*/  @!P0 BRA `(.L_x_146) ;  /* 0xfffffffc00f08947 */ /* 0x004fea000383ffff */
[----:B------:R-:W-:Y:S05]  /*6f90*/  BRA `(.L_x_147) ;  /* 0xffffffb800f47947 */ /* 0x000fea000383ffff */
.L_x_49:
[----:B----4-:R-:W-:-:S07]  /*6fa0*/  MOV R0, UR5 ;  /* 0x0000000500007c02 */ /* 0x010fce0008000f00 */
.L_x_148:
[----:B-1----:R1:W2:Y:S02]  /*6fb0*/  SYNCS.PHASECHK.TRANS64.TRYWAIT P0, [R0+URZ], R3 ;  /* 0x00000003000075a7 */ /* 0x0022a400080011ff */
[----:B--2---:R-:W-:Y:S05]  /*6fc0*/  @!P0 NANOSLEEP.SYNCS 0x989680 ;  /* 0x009896800000895d */ /* 0x004fea0003900000 */
[----:B------:R-:W2:Y:S02]  /*6fd0*/  @!P0 SYNCS.PHASECHK.TRANS64 P0, [R0+URZ], R3 ;  /* 0x00000003000085a7 */ /* 0x000ea400080010ff */
[----:B--2---:R-:W-:Y:S05]  /*6fe0*/  @!P0 BRA `(.L_x_148) ;  /* 0xfffffffc00f08947 */ /* 0x004fea000383ffff */
[----:B------:R-:W-:Y:S05]  /*6ff0*/  BRA `(.L_x_149) ;  /* 0xffffffbc00007947 */ /* 0x000fea000383ffff */
.L_x_50:
[----:B----4-:R-:W-:-:S07]  /*7000*/  MOV R0, UR5 ;  /* 0x0000000500007c02 */ /* 0x010fce0008000f00 */
.L_x_150:
[----:B-1----:R1:W2:Y:S02]  /*7010*/  SYNCS.PHASECHK.TRANS64.TRYWAIT P0, [R0+URZ], R3 ;  /* 0x00000003000075a7 */ /* 0x0022a400080011ff */
[----:B--2---:R-:W-:Y:S05]  /*7020*/  @!P0 NANOSLEEP.SYNCS 0x989680 ;  /* 0x009896800000895d */ /* 0x004fea0003900000 */
[----:B------:R-:W2:Y:S02]  /*7030*/  @!P0 SYNCS.PHASECHK.TRANS64 P0, [R0+URZ], R3 ;  /* 0x00000003000085a7 */ /* 0x000ea400080010ff */
[----:B--2---:R-:W-:Y:S05]  /*7040*/  @!P0 BRA `(.L_x_150) ;  /* 0xfffffffc00f08947 */ /* 0x004fea000383ffff */
[----:B------:R-:W-:Y:S05]  /*7050*/  BRA `(.L_x_151) ;  /* 0xffffffbc000c7947 */ /* 0x000fea000383ffff */
.L_x_51:
[----:B----4-:R-:W-:-:S07]  /*7060*/  MOV R0, UR5 ;  /* 0x0000000500007c02 */ /* 0x010fce0008000f00 */
.L_x_152:
[----:B-1----:R1:W2:Y:S02]  /*7070*/  SYNCS.PHASECHK.TRANS64.TRYWAIT P0, [R0+URZ], R3 ;  /* 0x00000003000075a7 */ /* 0x0022a400080011ff */
[----:B--2---:R-:W-:Y:S05]  /*7080*/  @!P0 NANOSLEEP.SYNCS 0x989680 ;  /* 0x009896800000895d */ /* 0x004fea0003900000 */
[----:B------:R-:W2:Y:S02]  /*7090*/  @!P0 SYNCS.PHASECHK.TRANS64 P0, [R0+URZ], R3 ;  /* 0x00000003000085a7 */ /* 0x000ea400080010ff */
[----:B--2---:R-:W-:Y:S05]  /*70a0*/  @!P0 BRA `(.L_x_152) ;  /* 0xfffffffc00f08947 */ /* 0x004fea000383ffff */
[----:B------:R-:W-:Y:S05]  /*70b0*/  BRA `(.L_x_153) ;  /* 0xffffffbc00187947 */ /* 0x000fea000383ffff */
.L_x_52:
[----:B----4-:R-:W-:-:S07]  /*70c0*/  MOV R0, UR5 ;  /* 0x0000000500007c02 */ /* 0x010fce0008000f00 */
.L_x_154:
[----:B-1----:R1:W2:Y:S02]  /*70d0*/  SYNCS.PHASECHK.TRANS64.TRYWAIT P0, [R0+URZ], R3 ;  /* 0x00000003000075a7 */ /* 0x0022a400080011ff */
[----:B--2---:R-:W-:Y:S05]  /*70e0*/  @!P0 NANOSLEEP.SYNCS 0x989680 ;  /* 0x009896800000895d */ /* 0x004fea0003900000 */
[----:B------:R-:W2:Y:S02]  /*70f0*/  @!P0 SYNCS.PHASECHK.TRANS64 P0, [R0+URZ], R3 ;  /* 0x00000003000085a7 */ /* 0x000ea400080010ff */
[----:B--2---:R-:W-:Y:S05]  /*7100*/  @!P0 BRA `(.L_x_154) ;  /* 0xfffffffc00f08947 */ /* 0x004fea000383ffff */
[----:B------:R-:W-:Y:S05]  /*7110*/  BRA `(.L_x_155) ;  /* 0xffffffbc00247947 */ /* 0x000fea000383ffff */
.L_x_53:
[----:B----4-:R-:W-:-:S07]  /*7120*/  MOV R0, UR5 ;  /* 0x0000000500007c02 */ /* 0x010fce0008000f00 */
.L_x_156:
[----:B-1----:R1:W2:Y:S02]  /*7130*/  SYNCS.PHASECHK.TRANS64.TRYWAIT P0, [R0+URZ], R3 ;  /* 0x00000003000075a7 */ /* 0x0022a400080011ff */
[----:B--2---:R-:W-:Y:S05]  /*7140*/  @!P0 NANOSLEEP.SYNCS 0x989680 ;  /* 0x009896800000895d */ /* 0x004fea0003900000 */
[----:B------:R-:W2:Y:S02]  /*7150*/  @!P0 SYNCS.PHASECHK.TRANS64 P0, [R0+URZ], R3 ;  /* 0x00000003000085a7 */ /* 0x000ea400080010ff */
[----:B--2---:R-:W-:Y:S05]  /*7160*/  @!P0 BRA `(.L_x_156) ;  /* 0xfffffffc00f08947 */ /* 0x004fea000383ffff */
[----:B------:R-:W-:Y:S05]  /*7170*/  BRA `(.L_x_157) ;  /* 0xffffffbc00307947 */ /* 0x000fea000383ffff */
.L_x_54:
[----:B----4-:R-:W-:-:S07]  /*7180*/  MOV R0, UR5 ;  /* 0x0000000500007c02 */ /* 0x010fce0008000f00 */
.L_x_158:
[----:B-1----:R1:W2:Y:S02]  /*7190*/  SYNCS.PHASECHK.TRANS64.TRYWAIT P0, [R0+URZ], R3 ;  /* 0x00000003000075a7 */ /* 0x0022a400080011ff */
[----:B--2---:R-:W-:Y:S05]  /*71a0*/  @!P0 NANOSLEEP.SYNCS 0x989680 ;  /* 0x009896800000895d */ /* 0x004fea0003900000 */
[----:B------:R-:W2:Y:S02]  /*71b0*/  @!P0 SYNCS.PHASECHK.TRANS64 P0, [R0+URZ], R3 ;  /* 0x00000003000085a7 */ /* 0x000ea400080010ff */
[----:B--2---:R-:W-:Y:S05]  /*71c0*/  @!P0 BRA `(.L_x_158) ;  /* 0xfffffffc00f08947 */ /* 0x004fea000383ffff */
[----:B------:R-:W-:Y:S05]  /*71d0*/  BRA `(.L_x_159) ;  /* 0xffffffbc003c7947 */ /* 0x000fea000383ffff */
.L_x_55:
[----:B----4-:R-:W-:-:S07]  /*71e0*/  MOV R0, UR5 ;  /* 0x0000000500007c02 */ /* 0x010fce0008000f00 */
.L_x_160:
[----:B-1----:R1:W2:Y:S02]  /*71f0*/  SYNCS.PHASECHK.TRANS64.TRYWAIT P0, [R0+URZ], R3 ;  /* 0x00000003000075a7 */ /* 0x0022a400080011ff */
[----:B--2---:R-:W-:Y:S05]  /*7200*/  @!P0 NANOSLEEP.SYNCS 0x989680 ;  /* 0x009896800000895d */ /* 0x004fea0003900000 */
[----:B------:R-:W2:Y:S02]  /*7210*/  @!P0 SYNCS.PHASECHK.TRANS64 P0, [R0+URZ], R3 ;  /* 0x00000003000085a7 */ /* 0x000ea400080010ff */
[----:B--2---:R-:W-:Y:S05]  /*7220*/  @!P0 BRA `(.L_x_160) ;  /* 0xfffffffc00f08947 */ /* 0x004fea000383ffff */
[----:B------:R-:W-:Y:S05]  /*7230*/  BRA `(.L_x_161) ;  /* 0xffffffbc00487947 */ /* 0x000fea000383ffff */
.L_x_56:
[----:B----4-:R-:W-:-:S07]  /*7240*/  MOV R0, UR5 ;  /* 0x0000000500007c02 */ /* 0x010fce0008000f00 */
.L_x_162:
[----:B-1----:R1:W2:Y:S02]  /*7250*/  SYNCS.PHASECHK.TRANS64.TRYWAIT P0, [R0+URZ], R3 ;  /* 0x00000003000075a7 */ /* 0x0022a400080011ff */
[----:B--2---:R-:W-:Y:S05]  /*7260*/  @!P0 NANOSLEEP.SYNCS 0x989680 ;  /* 0x009896800000895d */ /* 0x004fea0003900000 */
[----:B------:R-:W2:Y:S02]  /*7270*/  @!P0 SYNCS.PHASECHK.TRANS64 P0, [R0+URZ], R3 ;  /* 0x00000003000085a7 */ /* 0x000ea400080010ff */
[----:B--2---:R-:W-:Y:S05]  /*7280*/  @!P0 BRA `(.L_x_162) ;  /* 0xfffffffc00f08947 */ /* 0x004fea000383ffff */
[----:B------:R-:W-:Y:S05]  /*7290*/  BRA `(.L_x_163) ;  /* 0xffffffbc00547947 */ /* 0x000fea000383ffff */
.L_x_59:
[----:B-1----:R1:W2:Y:S02]  /*72a0*/  SYNCS.PHASECHK.TRANS64.TRYWAIT P0, [R0+URZ+0x1e0], R4 ;  /* 0x0001e004000075a7 */ /* 0x0022a400080011ff */
[----:B--2---:R-:W-:Y:S05]  /*72b0*/  @!P0 NANOSLEEP.SYNCS 0x989680 ;  /* 0x009896800000895d */ /* 0x004fea0003900000 */
[----:B------:R-:W2:Y:S02]  /*72c0*/  @!P0 SYNCS.PHASECHK.TRANS64 P0, [R0+URZ+0x1e0], R4 ;  /* 0x0001e004000085a7 */ /* 0x000ea400080010ff */
[----:B--2---:R-:W-:Y:S05]  /*72d0*/  @!P0 BRA `(.L_x_59) ;  /* 0xfffffffc00f08947 */ /* 0x004fea000383ffff */
[----:B------:R-:W-:Y:S05]  /*72e0*/  BRA `(.L_x_164) ;  /* 0xffffffbc00b07947 */ /* 0x000fea000383ffff */
.L_x_60:
[----:B------:R-:W-:-:S07]  /*72f0*/  MOV R0, UR5 ;  /* 0x0000000500007c02 */ /* 0x000fce0008000f00 */
.L_x_165:
[----:B-1----:R1:W2:Y:S02]  /*7300*/  SYNCS.PHASECHK.TRANS64.TRYWAIT P0, [R0+URZ+0x190], R5 ;  /* 0x00019005000075a7 */ /* 0x0022a400080011ff */
[----:B--2---:R-:W-:Y:S05]  /*7310*/  @!P0 NANOSLEEP.SYNCS 0x989680 ;  /* 0x009896800000895d */ /* 0x004fea0003900000 */
[----:B------:R-:W2:Y:S02]  /*7320*/  @!P0 SYNCS.PHASECHK.TRANS64 P0, [R0+URZ+0x190], R5 ;  /* 0x00019005000085a7 */ /* 0x000ea400080010ff */
[----:B--2---:R-:W-:Y:S05]  /*7330*/  @!P0 BRA `(.L_x_165) ;  /* 0xfffffffc00f08947 */ /* 0x004fea000383ffff */
[----:B------:R-:W-:Y:S05]  /*7340*/  BRA `(.L_x_166) ;  /* 0xffffffbc00c07947 */ /* 0x000fea000383ffff */
.L_x_61:
[----:B-1----:R1:W2:Y:S02]  /*7350*/  SYNCS.PHASECHK.TRANS64.TRYWAIT P1, [R0+URZ+0x180], R4 ;  /* 0x00018004000075a7 */ /* 0x0022a400080211ff */
[----:B--2---:R-:W-:Y:S05]  /*7360*/  @!P1 NANOSLEEP.SYNCS 0x989680 ;  /* 0x009896800000995d */ /* 0x004fea0003900000 */
[----:B------:R-:W2:Y:S02]  /*7370*/  @!P1 SYNCS.PHASECHK.TRANS64 P1, [R0+URZ+0x180], R4 ;  /* 0x00018004000095a7 */ /* 0x000ea400080210ff */
[----:B--2---:R-:W-:Y:S05]  /*7380*/  @!P1 BRA `(.L_x_61) ;  /* 0xfffffffc00f09947 */ /* 0x004fea000383ffff */
[----:B------:R-:W-:Y:S05]  /*7390*/  BRA `(.L_x_167) ;  /* 0xffffffbc00f07947 */ /* 0x000fea000383ffff */
.L_x_64:
[----:B------:R-:W-:-:S07]  /*73a0*/  MOV R0, UR5 ;  /* 0x0000000500007c02 */ /* 0x000fce0008000f00 */
.L_x_168:
[----:B-1----:R1:W2:Y:S02]  /*73b0*/  SYNCS.PHASECHK.TRANS64.TRYWAIT P0, [R0+URZ+0x190], R2 ;  /* 0x00019002000075a7 */ /* 0x0022a400080011ff */
[----:B--2---:R-:W-:Y:S05]  /*73c0*/  @!P0 NANOSLEEP.SYNCS 0x989680 ;  /* 0x009896800000895d */ /* 0x004fea0003900000 */
[----:B------:R-:W2:Y:S02]  /*73d0*/  @!P0 SYNCS.PHASECHK.TRANS64 P0, [R0+URZ+0x190], R2 ;  /* 0x00019002000085a7 */ /* 0x000ea400080010ff */
[----:B--2---:R-:W-:Y:S05]  /*73e0*/  @!P0 BRA `(.L_x_168) ;  /* 0xfffffffc00f08947 */ /* 0x004fea000383ffff */
[----:B------:R-:W-:Y:S05]  /*73f0*/  BRA `(.L_x_63) ;  /* 0xffffffc000447947 */ /* 0x000fea000383ffff */
.L_x_71:
[----:B-1----:R1:W2:Y:S02]  /*7400*/  SYNCS.PHASECHK.TRANS64.TRYWAIT P1, [R0+URZ+0x180], R2 ;  /* 0x00018002000075a7 */ /* 0x0022a400080211ff */
[----:B--2---:R-:W-:Y:S05]  /*7410*/  @!P1 NANOSLEEP.SYNCS 0x989680 ;  /* 0x009896800000995d */ /* 0x004fea0003900000 */
[----:B------:R-:W2:Y:S02]  /*7420*/  @!P1 SYNCS.PHASECHK.TRANS64 P1, [R0+URZ+0x180], R2 ;  /* 0x00018002000095a7 */ /* 0x000ea400080210ff */
[----:B--2---:R-:W-:Y:S05]  /*7430*/  @!P1 BRA `(.L_x_71) ;  /* 0xfffffffc00f09947 */ /* 0x004fea000383ffff */
[----:B------:R-:W-:Y:S05]  /*7440*/  BRA `(.L_x_169) ;  /* 0xffffffc400ac7947 */ /* 0x000fea000383ffff */
.L_x_72:
[----:B------:R-:W-:-:S07]  /*7450*/  MOV R2, UR7 ;  /* 0x0000000700027c02 */ /* 0x000fce0008000f00 */
.L_x_170:
[----:B-1----:R1:W2:Y:S02]  /*7460*/  SYNCS.PHASECHK.TRANS64.TRYWAIT P0, [R2+URZ+0x1c0], R0 ;  /* 0x0001c000020075a7 */ /* 0x0022a400080011ff */
[----:B--2---:R-:W-:Y:S05]  /*7470*/  @!P0 NANOSLEEP.SYNCS 0x989680 ;  /* 0x009896800000895d */ /* 0x004fea0003900000 */
[----:B------:R-:W2:Y:S02]  /*7480*/  @!P0 SYNCS.PHASECHK.TRANS64 P0, [R2+URZ+0x1c0], R0 ;  /* 0x0001c000020085a7 */ /* 0x000ea400080010ff */
[----:B--2---:R-:W-:Y:S05]  /*7490*/  @!P0 BRA `(.L_x_170) ;  /* 0xfffffffc00f08947 */ /* 0x004fea000383ffff */
[----:B------:R-:W-:Y:S05]  /*74a0*/  BRA `(.L_x_171) ;  /* 0xffffffc400fc7947 */ /* 0x000fea000383ffff */
.L_x_75:
[----:B------:R-:W-:Y:S07]  /*74b0*/  MOV R0, UR6 ;  /* 0x0000000600007c02 */ /* 0x000fee0008000f00 */
.L_x_172:
[----:B-1----:R1:W2:Y:S02]  /*74c0*/  SYNCS.PHASECHK.TRANS64.TRYWAIT P0, [R0+URZ], R2 ;  /* 0x00000002000075a7 */ /* 0x0022a400080011ff */
[----:B--2---:R-:W-:Y:S05]  /*74d0*/  @!P0 NANOSLEEP.SYNCS 0x989680 ;  /* 0x009896800000895d */ /* 0x004fea0003900000 */
[----:B------:R-:W2:Y:S02]  /*74e0*/  @!P0 SYNCS.PHASECHK.TRANS64 P0, [R0+URZ], R2 ;  /* 0x00000002000085a7 */ /* 0x000ea400080010ff */
[----:B--2---:R-:W-:Y:S05]  /*74f0*/  @!P0 BRA `(.L_x_172) ;  /* 0xfffffffc00f08947 */ /* 0x004fea000383ffff */
[----:B------:R-:W-:Y:S05]  /*7500*/  BRA `(.L_x_74) ;  /* 0xffffffc800187947 */ /* 0x000fea000383ffff */
.L_x_78:
[----:B------:R-:W-:-:S07]  /*7510*/  MOV R0, UR6 ;  /* 0x0000000600007c02 */ /* 0x000fce0008000f00 */
.L_x_173:
[----:B--2---:R2:W4:Y:S02]  /*7520*/  SYNCS.PHASECHK.TRANS64.TRYWAIT P0, [R0+URZ], R2 ;  /* 0x00000002000075a7 */ /* 0x00452400080011ff */
[----:B----4-:R-:W-:Y:S05]  /*7530*/  @!P0 NANOSLEEP.SYNCS 0x989680 ;  /* 0x009896800000895d */ /* 0x010fea0003900000 */
[----:B------:R-:W4:Y:S02]  /*7540*/  @!P0 SYNCS.PHASECHK.TRANS64 P0, [R0+URZ], R2 ;  /* 0x00000002000085a7 */ /* 0x000f2400080010ff */
[----:B----4-:R-:W-:Y:S05]  /*7550*/  @!P0 BRA `(.L_x_173) ;  /* 0xfffffffc00f08947 */ /* 0x010fea000383ffff */
[----:B------:R-:W-:Y:S05]  /*7560*/  BRA `(.L_x_174) ;  /* 0xffffffc800f47947 */ /* 0x000fea000383ffff */
.L_x_79:
[----:B------:R-:W-:-:S07]  /*7570*/  MOV R0, UR6 ;  /* 0x0000000600007c02 */ /* 0x000fce0008000f00 */
.L_x_175:
[----:B-1----:R1:W2:Y:S02]  /*7580*/  SYNCS.PHASECHK.TRANS64.TRYWAIT P0, [R0+URZ], R3 ;  /* 0x00000003000075a7 */ /* 0x0022a400080011ff */
[----:B--2---:R-:W-:Y:S05]  /*7590*/  @!P0 NANOSLEEP.SYNCS 0x989680 ;  /* 0x009896800000895d */ /* 0x004fea0003900000 */
[----:B------:R-:W2:Y:S02]  /*75a0*/  @!P0 SYNCS.PHASECHK.TRANS64 P0, [R0+URZ], R3 ;  /* 0x00000003000085a7 */ /* 0x000ea400080010ff */
[----:B--2---:R-:W-:Y:S05]  /*75b0*/  @!P0 BRA `(.L_x_175) ;  /* 0xfffffffc00f08947 */ /* 0x004fea000383ffff */
[----:B------:R-:W-:Y:S05]  /*75c0*/  BRA `(.L_x_176) ;  /* 0xffffffcc00007947 */ /* 0x000fea000383ffff */
.L_x_80:
[----:B------:R-:W-:-:S07]  /*75d0*/  MOV R0, UR6 ;  /* 0x0000000600007c02 */ /* 0x000fce0008000f00 */
.L_x_177:
[----:B-1----:R1:W2:Y:S02]  /*75e0*/  SYNCS.PHASECHK.TRANS64.TRYWAIT P0, [R0+URZ], R3 ;  /* 0x00000003000075a7 */ /* 0x0022a400080011ff */
[----:B--2---:R-:W-:Y:S05]  /*75f0*/  @!P0 NANOSLEEP.SYNCS 0x989680 ;  /* 0x009896800000895d */ /* 0x004fea0003900000 */
[----:B------:R-:W2:Y:S02]  /*7600*/  @!P0 SYNCS.PHASECHK.TRANS64 P0, [R0+URZ], R3 ;  /* 0x00000003000085a7 */ /* 0x000ea400080010ff */
[----:B--2---:R-:W-:Y:S05]  /*7610*/  @!P0 BRA `(.L_x_177) ;  /* 0xfffffffc00f08947 */ /* 0x004fea000383ffff */
[----:B------:R-:W-:Y:S05]  /*7620*/  BRA `(.L_x_178) ;  /* 0xffffffcc000c7947 */ /* 0x000fea000383ffff */
.L_x_81:
[----:B-1----:R-:W-:-:S07]  /*7630*/  MOV R0, UR7 ;  /* 0x0000000700007c02 */ /* 0x002fce0008000f00 */
.L_x_179:
[----:B-1----:R1:W2:Y:S02]  /*7640*/  SYNCS.PHASECHK.TRANS64.TRYWAIT P0, [R0+URZ], R2 ;  /* 0x00000002000075a7 */ /* 0x0022a400080011ff */
[----:B--2---:R-:W-:Y:S05]  /*7650*/  @!P0 NANOSLEEP.SYNCS 0x989680 ;  /* 0x009896800000895d */ /* 0x004fea0003900000 */
[----:B------:R-:W2:Y:S02]  /*7660*/  @!P0 SYNCS.PHASECHK.TRANS64 P0, [R0+URZ], R2 ;  /* 0x00000002000085a7 */ /* 0x000ea400080010ff */
[----:B--2---:R-:W-:Y:S05]  /*7670*/  @!P0 BRA `(.L_x_179) ;  /* 0xfffffffc00f08947 */ /* 0x004fea000383ffff */
[----:B------:R-:W-:Y:S05]  /*7680*/  BRA `(.L_x_180) ;  /* 0xffffffcc00187947 */ /* 0x000fea000383ffff */
.L_x_86:
[----:B--2---:R2:W3:Y:S02]  /*7690*/  SYNCS.PHASECHK.TRANS64.TRYWAIT P0, [R0+URZ+0x180], R2 ;  /* 0x00018002000075a7 */ /* 0x0044e400080011ff */
[----:B---3--:R-:W-:Y:S05]  /*76a0*/  @!P0 NANOSLEEP.SYNCS 0x989680 ;  /* 0x009896800000895d */ /* 0x008fea0003900000 */
[----:B------:R-:W3:Y:S02]  /*76b0*/  @!P0 SYNCS.PHASECHK.TRANS64 P0, [R0+URZ+0x180], R2 ;  /* 0x00018002000085a7 */ /* 0x000ee400080010ff */
[----:B---3--:R-:W-:Y:S05]  /*76c0*/  @!P0 BRA `(.L_x_86) ;  /* 0xfffffffc00f08947 */ /* 0x008fea000383ffff */
[----:B------:R-:W-:Y:S05]  /*76d0*/  BRA `(.L_x_181) ;  /* 0xffffffd000107947 */ /* 0x000fea000383ffff */
.L_x_89:
[----:B------:R-:W-:Y:S07]  /*76e0*/  MOV R0, UR7 ;  /* 0x0000000700007c02 */ /* 0x000fee0008000f00 */
.L_x_182:
[----:B--2---:R2:W3:Y:S02]  /*76f0*/  SYNCS.PHASECHK.TRANS64.TRYWAIT P0, [R0+URZ+0x178], R2 ;  /* 0x00017802000075a7 */ /* 0x0044e400080011ff */
[----:B---3--:R-:W-:Y:S05]  /*7700*/  @!P0 NANOSLEEP.SYNCS 0x989680 ;  /* 0x009896800000895d */ /* 0x008fea0003900000 */
[----:B------:R-:W3:Y:S02]  /*7710*/  @!P0 SYNCS.PHASECHK.TRANS64 P0, [R0+URZ+0x178], R2 ;  /* 0x00017802000085a7 */ /* 0x000ee400080010ff */
[----:B---3--:R-:W-:Y:S05]  /*7720*/  @!P0 BRA `(.L_x_182) ;  /* 0xfffffffc00f08947 */ /* 0x008fea000383ffff */
[----:B------:R-:W-:Y:S05]  /*7730*/  BRA `(.L_x_88) ;  /* 0xffffffd000f87947 */ /* 0x000fea000383ffff */
.L_x_92:
[----:B------:R-:W-:Y:S07]  /*7740*/  MOV R0, UR13 ;  /* 0x0000000d00007c02 */ /* 0x000fee0008000f00 */
.L_x_183:
[----:B-1----:R1:W2:Y:S02]  /*7750*/  SYNCS.PHASECHK.TRANS64.TRYWAIT P2, [R0+URZ+0x160], R29 ;  /* 0x0001601d000075a7 */ /* 0x0022a400080411ff */
[----:B--2---:R-:W-:Y:S05]  /*7760*/  @!P2 NANOSLEEP.SYNCS 0x989680 ;  /* 0x009896800000a95d */ /* 0x004fea0003900000 */
[----:B------:R-:W2:Y:S02]  /*7770*/  @!P2 SYNCS.PHASECHK.TRANS64 P2, [R0+URZ+0x160], R29 ;  /* 0x0001601d0000a5a7 */ /* 0x000ea400080410ff */
[----:B--2---:R-:W-:Y:S05]  /*7780*/  @!P2 BRA `(.L_x_183) ;  /* 0xfffffffc00f0a947 */ /* 0x004fea000383ffff */
[----:B------:R-:W-:Y:S05]  /*7790*/  BRA `(.L_x_184) ;  /* 0xffffffd400947947 */ /* 0x000fea000383ffff */
.L_x_94:
[----:B------:R-:W-:-:S07]  /*77a0*/  MOV R0, UR4 ;  /* 0x0000000400007c02 */ /* 0x000fce0008000f00 */
.L_x_185:
[----:B-1----:R1:W3:Y:S02]  /*77b0*/  SYNCS.PHASECHK.TRANS64.TRYWAIT P0, [R0+URZ], R2 ;  /* 0x00000002000075a7 */ /* 0x0022e400080011ff */
[----:B---3--:R-:W-:Y:S05]  /*77c0*/  @!P0 NANOSLEEP.SYNCS 0x989680 ;  /* 0x009896800000895d */ /* 0x008fea0003900000 */
[----:B------:R-:W3:Y:S02]  /*77d0*/  @!P0 SYNCS.PHASECHK.TRANS64 P0, [R0+URZ], R2 ;  /* 0x00000002000085a7 */ /* 0x000ee400080010ff */
[----:B---3--:R-:W-:Y:S05]  /*77e0*/  @!P0 BRA `(.L_x_185) ;  /* 0xfffffffc00f08947 */ /* 0x008fea000383ffff */
[----:B------:R-:W-:Y:S05]  /*77f0*/  BRA `(.L_x_186) ;  /* 0xffffffd800307947 */ /* 0x000fea000383ffff */
.L_x_96:
[----:B--2---:R2:W4:Y:S02]  /*7800*/  SYNCS.PHASECHK.TRANS64.TRYWAIT P0, [R0+URZ+0x180], R2 ;  /* 0x00018002000075a7 */ /* 0x00452400080011ff */
[----:B----4-:R-:W-:Y:S05]  /*7810*/  @!P0 NANOSLEEP.SYNCS 0x989680 ;  /* 0x009896800000895d */ /* 0x010fea0003900000 */
[----:B------:R-:W4:Y:S02]  /*7820*/  @!P0 SYNCS.PHASECHK.TRANS64 P0, [R0+URZ+0x180], R2 ;  /* 0x00018002000085a7 */ /* 0x000f2400080010ff */
[----:B----4-:R-:W-:Y:S05]  /*7830*/  @!P0 BRA `(.L_x_96) ;  /* 0xfffffffc00f08947 */ /* 0x010fea000383ffff */
[----:B------:R-:W-:Y:S05]  /*7840*/  BRA `(.L_x_187) ;  /* 0xffffffdc00207947 */ /* 0x000fea000383ffff */
.L_x_106:
[----:B-1----:R1:W2:Y:S02]  /*7850*/  SYNCS.PHASECHK.TRANS64.TRYWAIT P1, [R3+URZ+0x150], R4 ;  /* 0x00015004030075a7 */ /* 0x0022a400080211ff */
[----:B--2---:R-:W-:Y:S05]  /*7860*/  @!P1 NANOSLEEP.SYNCS 0x989680 ;  /* 0x009896800000995d */ /* 0x004fea0003900000 */
[----:B------:R-:W2:Y:S02]  /*7870*/  @!P1 SYNCS.PHASECHK.TRANS64 P1, [R3+URZ+0x150], R4 ;  /* 0x00015004030095a7 */ /* 0x000ea400080210ff */
[----:B--2---:R-:W-:Y:S05]  /*7880*/  @!P1 BRA `(.L_x_106) ;  /* 0xfffffffc00f09947 */ /* 0x004fea000383ffff */
[----:B------:R-:W-:Y:S05]  /*7890*/  BRA `(.L_x_105) ;  /* 0xffffffe800007947 */ /* 0x000fea000383ffff */
.L_x_108:
[----:B-1----:R1:W4:Y:S02]  /*78a0*/  SYNCS.PHASECHK.TRANS64.TRYWAIT P1, [R69+URZ+0x1a0], R5 ;  /* 0x0001a005450075a7 */ /* 0x00232400080211ff */
[----:B----4-:R-:W-:Y:S05]  /*78b0*/  @!P1 NANOSLEEP.SYNCS 0x989680 ;  /* 0x009896800000995d */ /* 0x010fea0003900000 */
[----:B------:R-:W4:Y:S02]  /*78c0*/  @!P1 SYNCS.PHASECHK.TRANS64 P1, [R69+URZ+0x1a0], R5 ;  /* 0x0001a005450095a7 */ /* 0x000f2400080210ff */
[----:B----4-:R-:W-:Y:S05]  /*78d0*/  @!P1 BRA `(.L_x_108) ;  /* 0xfffffffc00f09947 */ /* 0x010fea000383ffff */
[----:B------:R-:W-:Y:S05]  /*78e0*/  BRA `(.L_x_107) ;  /* 0xffffffe800347947 */ /* 0x000fea000383ffff */
        .weak           $__internal_0_$__cuda_sm10x_tcgen05_guardrail_trap_col_being_dealloced_not_returned_by_alloc
        .type           $__internal_0_$__cuda_sm10x_tcgen05_guardrail_trap_col_being_dealloced_not_returned_by_alloc,@function
        .size           $__internal_0_$__cuda_sm10x_tcgen05_guardrail_trap_col_being_dealloced_not_returned_by_alloc,($__internal_1_$__cuda_sm10x_tcgen05_guardrail_trap_phase_invalid_during_alloc - $__internal_0_$__cuda_sm10x_tcgen05_guardrail_trap_col_being_dealloced_not_returned_by_alloc)
$__internal_0_$__cuda_sm10x_tcgen05_guardrail_trap_col_being_dealloced_not_returned_by_alloc:
[----:B------:R-:W-:Y:S05]  /*78f0*/  BPT.TRAP 0x1 ;  /* 0x000000040000795c */ /* 0x000fea0000300000 */
[----:B------:R-:W-:-:S04]  /*7900*/  HFMA2 R3, -RZ, RZ, 0, 0 ;  /* 0x00000000ff037431 */ /* 0x000fc800000001ff */
[----:B------:R-:W-:Y:S05]  /*7910*/  RET.REL.NODEC R2 `(_ZN7cutlass13device_kernelINS_4gemm6kernel13GemmUniversalIN4cute5tupleIJiiiiEEENS1_10collective13CollectiveMmaINS1_35MainloopSm100TmaUmmaWarpSpecializedILi21ELi2ELi4ENS5_IJNS4_1CILi1EEESB_SB_EEEEENS5_IJNSA_ILi64EEENSA_ILi16EEESE_EEENS_10bfloat16_tENS5_IJSB_llEEESH_SI_NS4_8TiledMMAINS4_8MMA_AtomIJNS4_20SM100_MMA_F16BF16_SSISH_SH_fLi64ELi16ELNS4_4UMMA5MajorE1ELSN_1ELNSM_7ScaleInE0ELSO_0EEEEEENS4_6LayoutISC_NS5_IJNSA_ILi0EEESS_SS_EEEEENS5_IJNS4_10UnderscoreESV_SV_EEEEENS4_13SM90_TMA_LOADENS4_14ComposedLayoutINS4_7SwizzleILi3ELi4ELi3EEENS4_18smem_ptr_flag_bitsILi16EEENSR_INS5_IJSE_NSA_ILi8EEEEEENS5_IJSB_SE_EEEEEEEvNS4_8identityESY_NSZ_INS10_ILi1ELi4ELi3EEES13_NSR_INS5_IJSF_S14_EEENS5_IJSB_SF_EEEEEEEvS19_EENS_8epilogue10collective18CollectiveEpilogueINS1G_23Sm100TmaWarpSpecializedILi2ELi1ELi8ELb1ELb0EEEJSG_NS5_IJNSR_ISE_SB_EENSR_ISF_SB_EEEEEfNS5_IJlSB_lEEEfS1O_NS1G_6fusion15FusionCallbacksIS1K_NS1P_17LinearCombinationIffffLNS_15FloatRoundStyleE2EEESG_S1N_JEEENS4_5SM1004TMEM4LOAD26SM100_TMEM_LOAD_16dp128b4xESY_NSZ_INS10_ILi2ELi4ELi3EEENS12_ILi32EEENSR_INS5_IJS14_SF_EEENS5_IJSF_SB_EEEEEEENS4_17SM75_U32x4_LDSM_NENS4_14SM90_TMA_STOREES24_NS4_17SM90_U32x4_STSM_NENS4_39AutoVectorizingCopyWithAssumedAlignmentILi128EEEEEEvvEEEEvNT_6ParamsE) ;  /* 0xffffff8402b87950 */ /* 0x000fea0003c3ffff */
        .weak           $__internal_1_$__cuda_sm10x_tcgen05_guardrail_trap_phase_invalid_during_alloc
        .type           $__internal_1_$__cuda_sm10x_tcgen05_guardrail_trap_phase_invalid_during_alloc,@function
        .size           $__internal_1_$__cuda_sm10x_tcgen05_guardrail_trap_phase_invalid_during_alloc,($__internal_2_$__cuda_sm10x_tcgen05_guardrail_trap_unallocated_columns_being_dealloced - $__internal_1_$__cuda_sm10x_tcgen05_guardrail_trap_phase_invalid_during_alloc)
$__internal_1_$__cuda_sm10x_tcgen05_guardrail_trap_phase_invalid_during_alloc:
[----:B------:R-:W-:Y:S05]  /*7920*/  BPT.TRAP 0x1 ;  /* 0x000000040000795c */ /* 0x000fea0000300000 */
[----:B------:R-:W-:-:S04]  /*7930*/  MOV R3, 0x0 ;  /* 0x0000000000037802 */ /* 0x000fc80000000f00 */
[----:B------:R-:W-:Y:S05]  /*7940*/  RET.REL.NODEC R2 `(_ZN7cutlass13device_kernelINS_4gemm6kernel13GemmUniversalIN4cute5tupleIJiiiiEEENS1_10collective13CollectiveMmaINS1_35MainloopSm100TmaUmmaWarpSpecializedILi21ELi2ELi4ENS5_IJNS4_1CILi1EEESB_SB_EEEEENS5_IJNSA_ILi64EEENSA_ILi16EEESE_EEENS_10bfloat16_tENS5_IJSB_llEEESH_SI_NS4_8TiledMMAINS4_8MMA_AtomIJNS4_20SM100_MMA_F16BF16_SSISH_SH_fLi64ELi16ELNS4_4UMMA5MajorE1ELSN_1ELNSM_7ScaleInE0ELSO_0EEEEEENS4_6LayoutISC_NS5_IJNSA_ILi0EEESS_SS_EEEEENS5_IJNS4_10UnderscoreESV_SV_EEEEENS4_13SM90_TMA_LOADENS4_14ComposedLayoutINS4_7SwizzleILi3ELi4ELi3EEENS4_18smem_ptr_flag_bitsILi16EEENSR_INS5_IJSE_NSA_ILi8EEEEEENS5_IJSB_SE_EEEEEEEvNS4_8identityESY_NSZ_INS10_ILi1ELi4ELi3EEES13_NSR_INS5_IJSF_S14_EEENS5_IJSB_SF_EEEEEEEvS19_EENS_8epilogue10collective18CollectiveEpilogueINS1G_23Sm100TmaWarpSpecializedILi2ELi1ELi8ELb1ELb0EEEJSG_NS5_IJNSR_ISE_SB_EENSR_ISF_SB_EEEEEfNS5_IJlSB_lEEEfS1O_NS1G_6fusion15FusionCallbacksIS1K_NS1P_17LinearCombinationIffffLNS_15FloatRoundStyleE2EEESG_S1N_JEEENS4_5SM1004TMEM4LOAD26SM100_TMEM_LOAD_16dp128b4xESY_NSZ_INS10_ILi2ELi4ELi3EEENS12_ILi32EEENSR_INS5_IJS14_SF_EEENS5_IJSF_SB_EEEEEEENS4_17SM75_U32x4_LDSM_NENS4_14SM90_TMA_STOREES24_NS4_17SM90_U32x4_STSM_NENS4_39AutoVectorizingCopyWithAssumedAlignmentILi128EEEEEEvvEEEEvNT_6ParamsE) ;  /* 0xffffff8402ac7950 */ /* 0x000fea0003c3ffff */
        .weak           $__internal_2_$__cuda_sm10x_tcgen05_guardrail_trap_unallocated_columns_being_dealloced
        .type           $__internal_2_$__cuda_sm10x_tcgen05_guardrail_trap_unallocated_columns_being_dealloced,@function
        .size           $__internal_2_$__cuda_sm10x_tcgen05_guardrail_trap_unallocated_columns_being_dealloced,(.L_x_189 - $__internal_2_$__cuda_sm10x_tcgen05_guardrail_trap_unallocated_columns_being_dealloced)
$__internal_2_$__cuda_sm10x_tcgen05_guardrail_trap_unallocated_columns_being_dealloced:
[----:B------:R-:W-:Y:S05]  /*7950*/  BPT.TRAP 0x1 ;  /* 0x000000040000795c */ /* 0x000fea0000300000 */
[----:B------:R-:W-:-:S04]  /*7960*/  HFMA2 R3, -RZ, RZ, 0, 0 ;  /* 0x00000000ff037431 */ /* 0x000fc800000001ff */
[----:B------:R-:W-:Y:S05]  /*7970*/  RET.REL.NODEC R2 `(_ZN7cutlass13device_kernelINS_4gemm6kernel13GemmUniversalIN4cute5tupleIJiiiiEEENS1_10collective13CollectiveMmaINS1_35MainloopSm100TmaUmmaWarpSpecializedILi21ELi2ELi4ENS5_IJNS4_1CILi1EEESB_SB_EEEEENS5_IJNSA_ILi64EEENSA_ILi16EEESE_EEENS_10bfloat16_tENS5_IJSB_llEEESH_SI_NS4_8TiledMMAINS4_8MMA_AtomIJNS4_20SM100_MMA_F16BF16_SSISH_SH_fLi64ELi16ELNS4_4UMMA5MajorE1ELSN_1ELNSM_7ScaleInE0ELSO_0EEEEEENS4_6LayoutISC_NS5_IJNSA_ILi0EEESS_SS_EEEEENS5_IJNS4_10UnderscoreESV_SV_EEEEENS4_13SM90_TMA_LOADENS4_14ComposedLayoutINS4_7SwizzleILi3ELi4ELi3EEENS4_18smem_ptr_flag_bitsILi16EEENSR_INS5_IJSE_NSA_ILi8EEEEEENS5_IJSB_SE_EEEEEEEvNS4_8identityESY_NSZ_INS10_ILi1ELi4ELi3EEES13_NSR_INS5_IJSF_S14_EEENS5_IJSB_SF_EEEEEEEvS19_EENS_8epilogue10collective18CollectiveEpilogueINS1G_23Sm100TmaWarpSpecializedILi2ELi1ELi8ELb1ELb0EEEJSG_NS5_IJNSR_ISE_SB_EENSR_ISF_SB_EEEEEfNS5_IJlSB_lEEEfS1O_NS1G_6fusion15FusionCallbacksIS1K_NS1P_17LinearCombinationIffffLNS_15FloatRoundStyleE2EEESG_S1N_JEEENS4_5SM1004TMEM4LOAD26SM100_TMEM_LOAD_16dp128b4xESY_NSZ_INS10_ILi2ELi4ELi3EEENS12_ILi32EEENSR_INS5_IJS14_SF_EEENS5_IJSF_SB_EEEEEEENS4_17SM75_U32x4_LDSM_NENS4_14SM90_TMA_STOREES24_NS4_17SM90_U32x4_STSM_NENS4_39AutoVectorizingCopyWithAssumedAlignmentILi128EEEEEEvvEEEEvNT_6ParamsE) ;  /* 0xffffff8402a07950 */ /* 0x000fea0003c3ffff */
.L_x_188:
[----:B------:R-:W-:-:S00]  /*7980*/  BRA `(.L_x_188) ;  /* 0xfffffffc00fc7947 */ /* 0x000fc0000383ffff */
[----:B------:R-:W-:-:S00]  /*7990*/  NOP ;  /* 0x0000000000007918 */ /* 0x000fc00000000000 */
        /* <DEDUP_REMOVED lines=14> */
.L_x_189:


//--------------------- .nv.global.init           --------------------------
	.section	.nv.global.init,"aw",@progbits
.nv.global.init:
	.type		$str$27,@object
	.size		$str$27,($str$28 - $str$27)
$str$27:
        /*0000*/ 	.byte	0x28, 0x61, 0x64, 0x64, 0x72, 0x65, 0x73, 0x73, 0x20, 0x26, 0x20, 0x6d, 0x61, 0x73, 0x6b, 0x29
        /*0010*/ 	.byte	0x20, 0x3d, 0x3d, 0x20, 0x30, 0x00
	.type		$str$28,@object
	.size		$str$28,($str$26 - $str$28)
$str$28:
        /*0016*/ 	.byte	0x2f, 0x74, 0x6d, 0x70, 0x2f, 0x63, 0x75, 0x74, 0x6c, 0x61, 0x73, 0x73, 0x5f, 0x73, 0x77, 0x65
        /*0026*/ 	.byte	0x65, 0x70, 0x5f, 0x73, 0x72, 0x63, 0x2f, 0x69, 0x6e, 0x63, 0x6c, 0x75, 0x64, 0x65, 0x2f, 0x63
        /*0036*/ 	.byte	0x75, 0x74, 0x65, 0x2f, 0x70, 0x6f, 0x69, 0x6e, 0x74, 0x65, 0x72, 0x5f, 0x66, 0x6c, 0x61, 0x67
        /*0046*/ 	.byte	0x67, 0x65, 0x64, 0x2e, 0x68, 0x70, 0x70, 0x00
	.type		$str$26,@object
	.size		$str$26,($str$25 - $str$26)
$str$26:
        /*004e*/ 	.byte	0x2f, 0x74, 0x6d, 0x70, 0x2f, 0x63, 0x75, 0x74, 0x6c, 0x61, 0x73, 0x73, 0x5f, 0x73, 0x77, 0x65
        /*005e*/ 	.byte	0x65, 0x70, 0x5f, 0x73, 0x72, 0x63, 0x2f, 0x69, 0x6e, 0x63, 0x6c, 0x75, 0x64, 0x65, 0x2f, 0x63
        /*006e*/ 	.byte	0x75, 0x74, 0x65, 0x2f, 0x61, 0x74, 0x6f, 0x6d, 0x2f, 0x63, 0x6f, 0x70, 0x79, 0x5f, 0x74, 0x72
        /*007e*/ 	.byte	0x61, 0x69, 0x74, 0x73, 0x5f, 0x73, 0x6d, 0x31, 0x30, 0x30, 0x2e, 0x68, 0x70, 0x70, 0x00
	.type		$str$25,@object
	.size		$str$25,(__unnamed_1 - $str$25)
$str$25:
        /*008d*/ 	.byte	0x28, 0x28, 0x75, 0x69, 0x6e, 0x74, 0x33, 0x32, 0x5f, 0x74, 0x28, 0x74, 0x68, 0x72, 0x65, 0x61
        /*009d*/ 	.byte	0x64, 0x49, 0x64, 0x78, 0x2e, 0x78, 0x29, 0x20, 0x2f, 0x20, 0x33, 0x32, 0x29, 0x20, 0x25, 0x20
        /*00ad*/ 	.byte	0x34, 0x29, 0x20, 0x3d, 0x3d, 0x20, 0x28, 0x28, 0x28, 0x74, 0x6d, 0x65, 0x6d, 0x5f, 0x61, 0x64
        /*00bd*/ 	.byte	0x64, 0x72, 0x20, 0x3e, 0x3e, 0x20, 0x31, 0x36, 0x29, 0x20, 0x2f, 0x20, 0x33, 0x32, 0x29, 0x20
        /*00cd*/ 	.byte	0x25, 0x20, 0x34, 0x29, 0x00
	.type		__unnamed_1,@object
	.size		__unnamed_1,(__unnamed_2 - __unnamed_1)
__unnamed_1:
        /*00d2*/ 	.byte	0x61, 0x75, 0x74, 0x6f, 0x20, 0x63, 0x75, 0x74, 0x65, 0x3a, 0x3a, 0x61, 0x73, 0x5f, 0x70, 0x6f
        /* <DEDUP_REMOVED lines=23> */
        /*0252*/ 	.byte	0x3c, 0x31, 0x30, 0x32, 0x34, 0x3e, 0x3e, 0x3e, 0x3e, 0x5d, 0x00
	.type		__unnamed_2,@object
	.size		__unnamed_2,(.L_2 - __unnamed_2)
__unnamed_2:
        /* <DEDUP_REMOVED lines=43> */
        /*050d*/ 	.byte	0x74, 0x65, 0x3a, 0x3a, 0x43, 0x3c, 0x30, 0x3e, 0x3e, 0x3e, 0x3e, 0x5d, 0x00
.L_2:


//--------------------- .nv.shared._ZN7cutlass13device_kernelINS_4gemm6kernel13GemmUniversalIN4cute5tupleIJiiiiEEENS1_10collective13CollectiveMmaINS1_35MainloopSm100TmaUmmaWarpSpecializedILi21ELi2ELi4ENS5_IJNS4_1CILi1EEESB_SB_EEEEENS5_IJNSA_ILi64EEENSA_ILi16EEESE_EEENS_10bfloat16_tENS5_IJSB_llEEESH_SI_NS4_8TiledMMAINS4_8MMA_AtomIJNS4_20SM100_MMA_F16BF16_SSISH_SH_fLi64ELi16ELNS4_4UMMA5MajorE1ELSN_1ELNSM_7ScaleInE0ELSO_0EEEEEENS4_6LayoutISC_NS5_IJNSA_ILi0EEESS_SS_EEEEENS5_IJNS4_10UnderscoreESV_SV_EEEEENS4_13SM90_TMA_LOADENS4_14ComposedLayoutINS4_7SwizzleILi3ELi4ELi3EEENS4_18smem_ptr_flag_bitsILi16EEENSR_INS5_IJSE_NSA_ILi8EEEEEENS5_IJSB_SE_EEEEEEEvNS4_8identityESY_NSZ_INS10_ILi1ELi4ELi3EEES13_NSR_INS5_IJSF_S14_EEENS5_IJSB_SF_EEEEEEEvS19_EENS_8epilogue10collective18CollectiveEpilogueINS1G_23Sm100TmaWarpSpecializedILi2ELi1ELi8ELb1ELb0EEEJSG_NS5_IJNSR_ISE_SB_EENSR_ISF_SB_EEEEEfNS5_IJlSB_lEEEfS1O_NS1G_6fusion15FusionCallbacksIS1K_NS1P_17LinearCombinationIffffLNS_15FloatRoundStyleE2EEESG_S1N_JEEENS4_5SM1004TMEM4LOAD26SM100_TMEM_LOAD_16dp128b4xESY_NSZ_INS10_ILi2ELi4ELi3EEENS12_ILi32EEENSR_INS5_IJS14_SF_EEENS5_IJSF_SB_EEEEEEENS4_17SM75_U32x4_LDSM_NENS4_14SM90_TMA_STOREES24_NS4_17SM90_U32x4_STSM_NENS4_39AutoVectorizingCopyWithAssumedAlignmentILi128EEEEEEvvEEEEvNT_6ParamsE --------------------------
	.section	.nv.shared._ZN7cutlass13device_kernelINS_4gemm6kernel13GemmUniversalIN4cute5tupleIJiiiiEEENS1_10collective13CollectiveMmaINS1_35MainloopSm100TmaUmmaWarpSpecializedILi21ELi2ELi4ENS5_IJNS4_1CILi1EEESB_SB_EEEEENS5_IJNSA_ILi64EEENSA_ILi16EEESE_EEENS_10bfloat16_tENS5_IJSB_llEEESH_SI_NS4_8TiledMMAINS4_8MMA_AtomIJNS4_20SM100_MMA_F16BF16_SSISH_SH_fLi64ELi16ELNS4_4UMMA5MajorE1ELSN_1ELNSM_7ScaleInE0ELSO_0EEEEEENS4_6LayoutISC_NS5_IJNSA_ILi0EEESS_SS_EEEEENS5_IJNS4_10UnderscoreESV_SV_EEEEENS4_13SM90_TMA_LOADENS4_14ComposedLayoutINS4_7SwizzleILi3ELi4ELi3EEENS4_18smem_ptr_flag_bitsILi16EEENSR_INS5_IJSE_NSA_ILi8EEEEEENS5_IJSB_SE_EEEEEEEvNS4_8identityESY_NSZ_INS10_ILi1ELi4ELi3EEES13_NSR_INS5_IJSF_S14_EEENS5_IJSB_SF_EEEEEEEvS19_EENS_8epilogue10collective18CollectiveEpilogueINS1G_23Sm100TmaWarpSpecializedILi2ELi1ELi8ELb1ELb0EEEJSG_NS5_IJNSR_ISE_SB_EENSR_ISF_SB_EEEEEfNS5_IJlSB_lEEEfS1O_NS1G_6fusion15FusionCallbacksIS1K_NS1P_17LinearCombinationIffffLNS_15FloatRoundStyleE2EEESG_S1N_JEEENS4_5SM1004TMEM4LOAD26SM100_TMEM_LOAD_16dp128b4xESY_NSZ_INS10_ILi2ELi4ELi3EEENS12_ILi32EEENSR_INS5_IJS14_SF_EEENS5_IJSF_SB_EEEEEEENS4_17SM75_U32x4_LDSM_NENS4_14SM90_TMA_STOREES24_NS4_17SM90_U32x4_STSM_NENS4_39AutoVectorizingCopyWithAssumedAlignmentILi128EEEEEEvvEEEEvNT_6ParamsE,"aw",@nobits
	.sectionflags	@""
	.align	16
	.zero		1024


//--------------------- .nv.shared.reserved.0     --------------------------
	.section	.nv.shared.reserved.0,"aw",@nobits
	.weak		__nv_reservedSMEM_offset_0_alias
	.size		__nv_reservedSMEM_offset_0_alias, 0, 64
	.other		__nv_reservedSMEM_offset_0_alias,@"STO_CUDA_RESERVED_SHARED STV_DEFAULT"
__nv_reservedSMEM_offset_0_alias:
	.zero		0
.nv.shared.reserved.0:
	.zero		64
	.weak		__nv_reservedSMEM_tcgen05_partition
	.type		__nv_reservedSMEM_tcgen05_partition,@object
	.size		__nv_reservedSMEM_tcgen05_partition,(.L_0 - __nv_reservedSMEM_tcgen05_partition)
__nv_reservedSMEM_tcgen05_partition:
	.zero		32
.L_0:


//--------------------- .nv.global                --------------------------
	.section	.nv.global,"aw",@nobits
.nv.global:
	.type		_ZN39_INTERNAL_a8abf0fe_4_k_cu_6ea2a607_28084cute1_E,@object
	.size		_ZN39_INTERNAL_a8abf0fe_4_k_cu_6ea2a607_28084cute1_E,(_ZN39_INTERNAL_a8abf0fe_4_k_cu_6ea2a607_28084cuda3std3__45__cpo6cbeginE - _ZN39_INTERNAL_a8abf0fe_4_k_cu_6ea2a607_28084cute1_E)
_ZN39_INTERNAL_a8abf0fe_4_k_cu_6ea2a607_28084cute1_E:
	.zero		1
	.type		_ZN39_INTERNAL_a8abf0fe_4_k_cu_6ea2a607_28084cuda3std3__45__cpo6cbeginE,@object
	.size		_ZN39_INTERNAL_a8abf0fe_4_k_cu_6ea2a607_28084cuda3std3__45__cpo6cbeginE,(_ZN39_INTERNAL_a8abf0fe_4_k_cu_6ea2a607_28084cuda3std3__48in_placeE - _ZN39_INTERNAL_a8abf0fe_4_k_cu_6ea2a607_28084cuda3std3__45__cpo6cbeginE)
_ZN39_INTERNAL_a8abf0fe_4_k_cu_6ea2a607_28084cuda3std3__45__cpo6cbeginE:
	.zero		1
	.type		_ZN39_INTERNAL_a8abf0fe_4_k_cu_6ea2a607_28084cuda3std3__48in_placeE,@object
	.size		_ZN39_INTERNAL_a8abf0fe_4_k_cu_6ea2a607_28084cuda3std3__48in_placeE,(_ZN39_INTERNAL_a8abf0fe_4_k_cu_6ea2a607_28084cuda3std6ranges3__45__cpo9iter_moveE - _ZN39_INTERNAL_a8abf0fe_4_k_cu_6ea2a607_28084cuda3std3__48in_placeE)
_ZN39_INTERNAL_a8abf0fe_4_k_cu_6ea2a607_28084cuda3std3__48in_placeE:
	.zero		1
	.type		_ZN39_INTERNAL_a8abf0fe_4_k_cu_6ea2a607_28084cuda3std6ranges3__45__cpo9iter_moveE,@object
	.size		_ZN39_INTERNAL_a8abf0fe_4_k_cu_6ea2a607_28084cuda3std6ranges3__45__cpo9iter_moveE,(_ZN39_INTERNAL_a8abf0fe_4_k_cu_6ea2a607_28084cuda3std3__45__cpo5beginE - _ZN39_INTERNAL_a8abf0fe_4_k_cu_6ea2a607_28084cuda3std6ranges3__45__cpo9iter_moveE)
_ZN39_INTERNAL_a8abf0fe_4_k_cu_6ea2a607_28084cuda3std6ranges3__45__cpo9iter_moveE:
	.zero		1
	.type		_ZN39_INTERNAL_a8abf0fe_4_k_cu_6ea2a607_28084cuda3std3__45__cpo5beginE,@object
	.size		_ZN39_INTERNAL_a8abf0fe_4_k_cu_6ea2a607_28084cuda3std3__45__cpo5beginE,(_ZN39_INTERNAL_a8abf0fe_4_k_cu_6ea2a607_28084cuda3std3__441_GLOBAL__N__a8abf0fe_4_k_cu_6ea2a607_28086ignoreE - _ZN39_INTERNAL_a8abf0fe_4_k_cu_6ea2a607_28084cuda3std3__45__cpo5beginE)
_ZN39_INTERNAL_a8abf0fe_4_k_cu_6ea2a607_28084cuda3std3__45__cpo5beginE:
	.zero		1
	.type		_ZN39_INTERNAL_a8abf0fe_4_k_cu_6ea2a607_28084cuda3std3__441_GLOBAL__N__a8abf0fe_4_k_cu_6ea2a607_28086ignoreE,@object
	.size		_ZN39_INTERNAL_a8abf0fe_4_k_cu_6ea2a607_28084cuda3std3__441_GLOBAL__N__a8abf0fe_4_k_cu_6ea2a607_28086ignoreE,(_ZN39_INTERNAL_a8abf0fe_4_k_cu_6ea2a607_28084cute7productE - _ZN39_INTERNAL_a8abf0fe_4_k_cu_6ea2a607_28084cuda3std3__441_GLOBAL__N__a8abf0fe_4_k_cu_6ea2a607_28086ignoreE)
_ZN39_INTERNAL_a8abf0fe_4_k_cu_6ea2a607_28084cuda3std3__441_GLOBAL__N__a8abf0fe_4_k_cu_6ea2a607_28086ignoreE:
	.zero		1
	.type		_ZN39_INTERNAL_a8abf0fe_4_k_cu_6ea2a607_28084cute7productE,@object
	.size		_ZN39_INTERNAL_a8abf0fe_4_k_cu_6ea2a607_28084cute7productE,(_ZN39_INTERNAL_a8abf0fe_4_k_cu_6ea2a607_28084cuda3std3__45__cpo3endE - _ZN39_INTERNAL_a8abf0fe_4_k_cu_6ea2a607_28084cute7productE)
_ZN39_INTERNAL_a8abf0fe_4_k_cu_6ea2a607_28084cute7productE:
	.zero		1
	.type		_ZN39_INTERNAL_a8abf0fe_4_k_cu_6ea2a607_28084cuda3std3__45__cpo3endE,@object
	.size		_ZN39_INTERNAL_a8abf0fe_4_k_cu_6ea2a607_28084cuda3std3__45__cpo3endE,(_ZN39_INTERNAL_a8abf0fe_4_k_cu_6ea2a607_28084cuda3std3__419piecewise_constructE - _ZN39_INTERNAL_a8abf0fe_4_k_cu_6ea2a607_28084cuda3std3__45__cpo3endE)
_ZN39_INTERNAL_a8abf0fe_4_k_cu_6ea2a607_28084cuda3std3__45__cpo3endE:
	.zero		1
	.type		_ZN39_INTERNAL_a8abf0fe_4_k_cu_6ea2a607_28084cuda3std3__419piecewise_constructE,@object
	.size		_ZN39_INTERNAL_a8abf0fe_4_k_cu_6ea2a607_28084cuda3std3__419piecewise_constructE,(_ZN39_INTERNAL_a8abf0fe_4_k_cu_6ea2a607_28084cuda3std3__45__cpo4cendE - _ZN39_INTERNAL_a8abf0fe_4_k_cu_6ea2a607_28084cuda3std3__419piecewise_constructE)
_ZN39_INTERNAL_a8abf0fe_4_k_cu_6ea2a607_28084cuda3std3__419piecewise_constructE:
	.zero		1
	.type		_ZN39_INTERNAL_a8abf0fe_4_k_cu_6ea2a607_28084cuda3std3__45__cpo4cendE,@object
	.size		_ZN39_INTERNAL_a8abf0fe_4_k_cu_6ea2a607_28084cuda3std3__45__cpo4cendE,(_ZN39_INTERNAL_a8abf0fe_4_k_cu_6ea2a607_28084cuda3std6ranges3__45__cpo4swapE - _ZN39_INTERNAL_a8abf0fe_4_k_cu_6ea2a607_28084cuda3std3__45__cpo4cendE)
_ZN39_INTERNAL_a8abf0fe_4_k_cu_6ea2a607_28084cuda3std3__45__cpo4cendE:
	.zero		1
	.type		_ZN39_INTERNAL_a8abf0fe_4_k_cu_6ea2a607_28084cuda3std6ranges3__45__cpo4swapE,@object
	.size		_ZN39_INTERNAL_a8abf0fe_4_k_cu_6ea2a607_28084cuda3std6ranges3__45__cpo4swapE,(.L_10 - _ZN39_INTERNAL_a8abf0fe_4_k_cu_6ea2a607_28084cuda3std6ranges3__45__cpo4swapE)
_ZN39_INTERNAL_a8abf0fe_4_k_cu_6ea2a607_28084cuda3std6ranges3__45__cpo4swapE:
	.zero		1
.L_10:


//--------------------- .nv.constant0._ZN7cutlass13device_kernelINS_4gemm6kernel13GemmUniversalIN4cute5tupleIJiiiiEEENS1_10collective13CollectiveMmaINS1_35MainloopSm100TmaUmmaWarpSpecializedILi21ELi2ELi4ENS5_IJNS4_1CILi1EEESB_SB_EEEEENS5_IJNSA_ILi64EEENSA_ILi16EEESE_EEENS_10bfloat16_tENS5_IJSB_llEEESH_SI_NS4_8TiledMMAINS4_8MMA_AtomIJNS4_20SM100_MMA_F16BF16_SSISH_SH_fLi64ELi16ELNS4_4UMMA5MajorE1ELSN_1ELNSM_7ScaleInE0ELSO_0EEEEEENS4_6LayoutISC_NS5_IJNSA_ILi0EEESS_SS_EEEEENS5_IJNS4_10UnderscoreESV_SV_EEEEENS4_13SM90_TMA_LOADENS4_14ComposedLayoutINS4_7SwizzleILi3ELi4ELi3EEENS4_18smem_ptr_flag_bitsILi16EEENSR_INS5_IJSE_NSA_ILi8EEEEEENS5_IJSB_SE_EEEEEEEvNS4_8identityESY_NSZ_INS10_ILi1ELi4ELi3EEES13_NSR_INS5_IJSF_S14_EEENS5_IJSB_SF_EEEEEEEvS19_EENS_8epilogue10collective18CollectiveEpilogueINS1G_23Sm100TmaWarpSpecializedILi2ELi1ELi8ELb1ELb0EEEJSG_NS5_IJNSR_ISE_SB_EENSR_ISF_SB_EEEEEfNS5_IJlSB_lEEEfS1O_NS1G_6fusion15FusionCallbacksIS1K_NS1P_17LinearCombinationIffffLNS_15FloatRoundStyleE2EEESG_S1N_JEEENS4_5SM1004TMEM4LOAD26SM100_TMEM_LOAD_16dp128b4xESY_NSZ_INS10_ILi2ELi4ELi3EEENS12_ILi32EEENSR_INS5_IJS14_SF_EEENS5_IJSF_SB_EEEEEEENS4_17SM75_U32x4_LDSM_NENS4_14SM90_TMA_STOREES24_NS4_17SM90_U32x4_STSM_NENS4_39AutoVectorizingCopyWithAssumedAlignmentILi128EEEEEEvvEEEEvNT_6ParamsE --------------------------
	.section	.nv.constant0._ZN7cutlass13device_kernelINS_4gemm6kernel13GemmUniversalIN4cute5tupleIJiiiiEEENS1_10collective13CollectiveMmaINS1_35MainloopSm100TmaUmmaWarpSpecializedILi21ELi2ELi4ENS5_IJNS4_1CILi1EEESB_SB_EEEEENS5_IJNSA_ILi64EEENSA_ILi16EEESE_EEENS_10bfloat16_tENS5_IJSB_llEEESH_SI_NS4_8TiledMMAINS4_8MMA_AtomIJNS4_20SM100_MMA_F16BF16_SSISH_SH_fLi64ELi16ELNS4_4UMMA5MajorE1ELSN_1ELNSM_7ScaleInE0ELSO_0EEEEEENS4_6LayoutISC_NS5_IJNSA_ILi0EEESS_SS_EEEEENS5_IJNS4_10UnderscoreESV_SV_EEEEENS4_13SM90_TMA_LOADENS4_14ComposedLayoutINS4_7SwizzleILi3ELi4ELi3EEENS4_18smem_ptr_flag_bitsILi16EEENSR_INS5_IJSE_NSA_ILi8EEEEEENS5_IJSB_SE_EEEEEEEvNS4_8identityESY_NSZ_INS10_ILi1ELi4ELi3EEES13_NSR_INS5_IJSF_S14_EEENS5_IJSB_SF_EEEEEEEvS19_EENS_8epilogue10collective18CollectiveEpilogueINS1G_23Sm100TmaWarpSpecializedILi2ELi1ELi8ELb1ELb0EEEJSG_NS5_IJNSR_ISE_SB_EENSR_ISF_SB_EEEEEfNS5_IJlSB_lEEEfS1O_NS1G_6fusion15FusionCallbacksIS1K_NS1P_17LinearCombinationIffffLNS_15FloatRoundStyleE2EEESG_S1N_JEEENS4_5SM1004TMEM4LOAD26SM100_TMEM_LOAD_16dp128b4xESY_NSZ_INS10_ILi2ELi4ELi3EEENS12_ILi32EEENSR_INS5_IJS14_SF_EEENS5_IJSF_SB_EEEEEEENS4_17SM75_U32x4_LDSM_NENS4_14SM90_TMA_STOREES24_NS4_17SM90_U32x4_STSM_NENS4_39AutoVectorizingCopyWithAssumedAlignmentILi128EEEEEEvvEEEEvNT_6ParamsE,"a",@progbits
	.sectionflags	@""
	.align	4
.nv.constant0._ZN7cutlass13device_kernelINS_4gemm6kernel13GemmUniversalIN4cute5tupleIJiiiiEEENS1_10collective13CollectiveMmaINS1_35MainloopSm100TmaUmmaWarpSpecializedILi21ELi2ELi4ENS5_IJNS4_1CILi1EEESB_SB_EEEEENS5_IJNSA_ILi64EEENSA_ILi16EEESE_EEENS_10bfloat16_tENS5_IJSB_llEEESH_SI_NS4_8TiledMMAINS4_8MMA_AtomIJNS4_20SM100_MMA_F16BF16_SSISH_SH_fLi64ELi16ELNS4_4UMMA5MajorE1ELSN_1ELNSM_7ScaleInE0ELSO_0EEEEEENS4_6LayoutISC_NS5_IJNSA_ILi0EEESS_SS_EEEEENS5_IJNS4_10UnderscoreESV_SV_EEEEENS4_13SM90_TMA_LOADENS4_14ComposedLayoutINS4_7SwizzleILi3ELi4ELi3EEENS4_18smem_ptr_flag_bitsILi16EEENSR_INS5_IJSE_NSA_ILi8EEEEEENS5_IJSB_SE_EEEEEEEvNS4_8identityESY_NSZ_INS10_ILi1ELi4ELi3EEES13_NSR_INS5_IJSF_S14_EEENS5_IJSB_SF_EEEEEEEvS19_EENS_8epilogue10collective18CollectiveEpilogueINS1G_23Sm100TmaWarpSpecializedILi2ELi1ELi8ELb1ELb0EEEJSG_NS5_IJNSR_ISE_SB_EENSR_ISF_SB_EEEEEfNS5_IJlSB_lEEEfS1O_NS1G_6fusion15FusionCallbacksIS1K_NS1P_17LinearCombinationIffffLNS_15FloatRoundStyleE2EEESG_S1N_JEEENS4_5SM1004TMEM4LOAD26SM100_TMEM_LOAD_16dp128b4xESY_NSZ_INS10_ILi2ELi4ELi3EEENS12_ILi32EEENSR_INS5_IJS14_SF_EEENS5_IJSF_SB_EEEEEEENS4_17SM75_U32x4_LDSM_NENS4_14SM90_TMA_STOREES24_NS4_17SM90_U32x4_STSM_NENS4_39AutoVectorizingCopyWithAssumedAlignmentILi128EEEEEEvvEEEEvNT_6ParamsE:
	.zero		2944


//--------------------- SYMBOLS --------------------------

	.type		.nv.reservedSmem.offset0,@object
	.size		.nv.reservedSmem.offset0,0x4
	.type		.nv.reservedSmem.cap,@object
	.size		.nv.reservedSmem.cap,0x4
	.type		__assertfail,@function
